def gluon_tcgen05(
    a_ptr,
    b_ptr,
    c_ptr,
    M,
    N,
    K,
    stride_am,
    stride_bk,
    stride_cm,
    BLOCK_M: gl.constexpr,
    BLOCK_N: gl.constexpr,
    BLOCK_K: gl.constexpr,
    DTYPE: gl.constexpr,
    A_LAYOUT: gl.constexpr,
    B_LAYOUT: gl.constexpr,
    C_LAYOUT: gl.constexpr,
    B_SHAPE: gl.constexpr,
    TMEM_LAYOUT: gl.constexpr,
    TMEM_REG: gl.constexpr,
    TRANS_B: gl.constexpr,
    NUM_BUFFERS: gl.constexpr,
):
    a_desc = tma.make_tensor_descriptor(
        a_ptr, [M, K], [stride_am, 1], [BLOCK_M, BLOCK_K], A_LAYOUT
    )
    b_desc = tma.make_tensor_descriptor(
        b_ptr,
        [N, K] if TRANS_B else [K, N],
        [stride_bk, 1],
        B_SHAPE,
        B_LAYOUT,
    )
    c_desc = tma.make_tensor_descriptor(
        c_ptr, [M, N], [stride_cm, 1], [BLOCK_M, BLOCK_N], C_LAYOUT
    )

    a_bufs = gl.allocate_shared_memory(
        DTYPE, [NUM_BUFFERS, BLOCK_M, BLOCK_K], A_LAYOUT
    )
    b_bufs = gl.allocate_shared_memory(DTYPE, [NUM_BUFFERS] + B_SHAPE, B_LAYOUT)

    pid_m = gl.program_id(0)
    pid_n = gl.program_id(1)
    off_m = pid_m * BLOCK_M
    off_n = pid_n * BLOCK_N

    tma_bars = gl.allocate_shared_memory(
        gl.int64, [NUM_BUFFERS, 1], mbarrier.MBarrierLayout()
    )
    mma_bars = gl.allocate_shared_memory(
        gl.int64, [NUM_BUFFERS, 1], mbarrier.MBarrierLayout()
    )
    for i in gl.static_range(NUM_BUFFERS):
        mbarrier.init(tma_bars.index(i), count=1)
        mbarrier.init(mma_bars.index(i), count=1)

    acc_tmem = allocate_tensor_memory(gl.float32, [BLOCK_M, BLOCK_N], TMEM_LAYOUT)
    idx = 0
    phase = 0
    use_acc = False
    for k in range(0, K, BLOCK_K):
        a = a_bufs.index(idx)
        b = b_bufs.index(idx)
        tma_bar = tma_bars.index(idx)
        mma_bar = mma_bars.index(idx)
        mbarrier.expect(
            tma_bar, a_desc.block_type.nbytes + b_desc.block_type.nbytes
        )
        tma.async_copy_global_to_shared(a_desc, [off_m, k], tma_bar, a)
        tma.async_copy_global_to_shared(
            b_desc, [off_n, k] if TRANS_B else [k, off_n], tma_bar, b
        )
        mbarrier.wait(tma_bar, phase=phase)

        if TRANS_B:
            b = b.permute((1, 0))
        tcgen05_mma(a, b, acc_tmem, use_acc=use_acc)
        tcgen05_commit(mma_bar)
        mbarrier.wait(mma_bar, phase=phase)
        use_acc = True

        idx += 1
        if idx == NUM_BUFFERS:
            idx = 0
            phase ^= 1

    for i in gl.static_range(NUM_BUFFERS):
        mbarrier.invalidate(tma_bars.index(i))
        mbarrier.invalidate(mma_bars.index(i))

    acc = acc_tmem.load(TMEM_REG)
    c_smem = gl.allocate_shared_memory(DTYPE, [BLOCK_M, BLOCK_N], C_LAYOUT)
    c_smem.store(acc.to(DTYPE))
    fence_async_shared()
    tma.async_copy_shared_to_global(c_desc, [off_m, off_n], c_smem)
    tma.store_wait(pendings=0)

# config = {"BLOCK_K": 64, "BLOCK_M": 64, "BLOCK_N": 256, "arch": "sm_100", "dtype": "fp16", "num_buffers": 2, "num_warps": 8, "trans_b": 1}
# arch = sm_100


// ===== COMPILED SASS (sm_100a) =====

	.target	sm_100a

	.elftype	@"ET_EXEC"


//--------------------- .note.nv.tkinfo           --------------------------
	.section	.note.nv.tkinfo,"",@"SHT_NOTE"
	.sectionflags	@"SHF_NOTE_NV_TKINFO"
	.tkinfo
        /*0018*/ 	.word	0x00000081
        /*0030*/ 	.string	""
        /*0030*/ 	.string	"ptxas-blackwell"
        /*0030*/ 	.string	"Cuda compilation tools, release 12.9, V12.9.86"
        /*0030*/ 	.string	"Build cuda_12.9.r12.9/compiler.36037853_0"
        /*0030*/ 	.string	"-v  -suppress-debug-info  -lineinfo  -arch sm_100a "



//--------------------- .note.nv.cuver            --------------------------
	.section	.note.nv.cuver,"",@"SHT_NOTE"
	.sectionflags	@"SHF_NOTE_NV_CUVER"
        /*0018*/ 	.short	0x0001
        /*001a*/ 	.short	0x0064
        /*001c*/ 	.short	0x0001
        /*001e*/ 	.short	0x0000
        /*0020*/ 	.short	0x0001
        /*0022*/ 	.short	0x0000


//--------------------- .nv.info                  --------------------------
	.section	.nv.info,"",@"SHT_CUDA_INFO"
	.align	4


	//----- nvinfo : EIATTR_REGCOUNT
	.align		4
        /*0000*/ 	.byte	0x04, 0x2f
        /*0002*/ 	.short	(.L_4 - .L_3)
	.align		4
.L_3:
        /*0004*/ 	.word	index@(gluon_tcgen05)
        /*0008*/ 	.word	0x00000047


	//----- nvinfo : EIATTR_FRAME_SIZE
	.align		4
.L_4:
        /*000c*/ 	.byte	0x04, 0x11
        /*000e*/ 	.short	(.L_6 - .L_5)
	.align		4
.L_5:
        /*0010*/ 	.word	index@($__internal_2_$__cuda_sm10x_tcgen05_guardrail_trap_unallocated_columns_being_dealloced)
        /*0014*/ 	.word	0x00000000


	//----- nvinfo : EIATTR_FRAME_SIZE
	.align		4
.L_6:
        /*0018*/ 	.byte	0x04, 0x11
        /*001a*/ 	.short	(.L_8 - .L_7)
	.align		4
.L_7:
        /*001c*/ 	.word	index@($__internal_1_$__cuda_sm10x_tcgen05_guardrail_trap_phase_invalid_during_alloc)
        /*0020*/ 	.word	0x00000000


	//----- nvinfo : EIATTR_FRAME_SIZE
	.align		4
.L_8:
        /*0024*/ 	.byte	0x04, 0x11
        /*0026*/ 	.short	(.L_10 - .L_9)
	.align		4
.L_9:
        /*0028*/ 	.word	index@($__internal_0_$__cuda_sm10x_tcgen05_guardrail_trap_col_being_dealloced_not_returned_by_alloc)
        /*002c*/ 	.word	0x00000000


	//----- nvinfo : EIATTR_FRAME_SIZE
	.align		4
.L_10:
        /*0030*/ 	.byte	0x04, 0x11
        /*0032*/ 	.short	(.L_12 - .L_11)
	.align		4
.L_11:
        /*0034*/ 	.word	index@(gluon_tcgen05)
        /*0038*/ 	.word	0x00000000


	//----- nvinfo : EIATTR_MIN_STACK_SIZE
	.align		4
.L_12:
        /*003c*/ 	.byte	0x04, 0x12
        /*003e*/ 	.short	(.L_14 - .L_13)
	.align		4
.L_13:
        /*0040*/ 	.word	index@(gluon_tcgen05)
        /*0044*/ 	.word	0x00000000
.L_14:


//--------------------- .nv.info.gluon_tcgen05    --------------------------
	.section	.nv.info.gluon_tcgen05,"",@"SHT_CUDA_INFO"
	.sectionflags	@""
	.align	4


	//----- nvinfo : EIATTR_CUDA_API_VERSION
	.align		4
        /*0000*/ 	.byte	0x04, 0x37
        /*0002*/ 	.short	(.L_16 - .L_15)
.L_15:
        /*0004*/ 	.word	0x00000081


	//----- nvinfo : EIATTR_KPARAM_INFO
	.align		4
.L_16:
        /*0008*/ 	.byte	0x04, 0x17
        /*000a*/ 	.short	(.L_18 - .L_17)
.L_17:
        /*000c*/ 	.word	0x00000000
        /*0010*/ 	.short	0x000a
        /*0012*/ 	.short	0x0048
        /*0014*/ 	.byte	0x00, 0xf4, 0x21, 0x00


	//----- nvinfo : EIATTR_KPARAM_INFO
	.align		4
.L_18:
        /*0018*/ 	.byte	0x04, 0x17
        /*001a*/ 	.short	(.L_20 - .L_19)
.L_19:
        /*001c*/ 	.word	0x00000000
        /*0020*/ 	.short	0x0009
        /*0022*/ 	.short	0x0040
        /*0024*/ 	.byte	0x00, 0xf4, 0x21, 0x00


	//----- nvinfo : EIATTR_KPARAM_INFO
	.align		4
.L_20:
        /*0028*/ 	.byte	0x04, 0x17
        /*002a*/ 	.short	(.L_22 - .L_21)
.L_21:
        /*002c*/ 	.word	0x00000000
        /*0030*/ 	.short	0x0008
        /*0032*/ 	.short	0x0038
        /*0034*/ 	.byte	0x00, 0xf0, 0x21, 0x00


	//----- nvinfo : EIATTR_KPARAM_INFO
	.align		4
.L_22:
        /*0038*/ 	.byte	0x04, 0x17
        /*003a*/ 	.short	(.L_24 - .L_23)
.L_23:
        /*003c*/ 	.word	0x00000000
        /*0040*/ 	.short	0x0007
        /*0042*/ 	.short	0x0030
        /*0044*/ 	.byte	0x00, 0xf0, 0x21, 0x00


	//----- nvinfo : EIATTR_KPARAM_INFO
	.align		4
.L_24:
        /*0048*/ 	.byte	0x04, 0x17
        /*004a*/ 	.short	(.L_26 - .L_25)
.L_25:
        /*004c*/ 	.word	0x00000000
        /*0050*/ 	.short	0x0006
        /*0052*/ 	.short	0x0028
        /*0054*/ 	.byte	0x00, 0xf0, 0x21, 0x00


	//----- nvinfo : EIATTR_KPARAM_INFO
	.align		4
.L_26:
        /*0058*/ 	.byte	0x04, 0x17
        /*005a*/ 	.short	(.L_28 - .L_27)
.L_27:
        /*005c*/ 	.word	0x00000000
        /*0060*/ 	.short	0x0005
        /*0062*/ 	.short	0x0020
        /*0064*/ 	.byte	0x00, 0xf0, 0x11, 0x00


	//----- nvinfo : EIATTR_KPARAM_INFO
	.align		4
.L_28:
        /*0068*/ 	.byte	0x04, 0x17
        /*006a*/ 	.short	(.L_30 - .L_29)
.L_29:
        /*006c*/ 	.word	0x00000000
        /*0070*/ 	.short	0x0004
        /*0072*/ 	.short	0x001c
        /*0074*/ 	.byte	0x00, 0xf0, 0x11, 0x00


	//----- nvinfo : EIATTR_KPARAM_INFO
	.align		4
.L_30:
        /*0078*/ 	.byte	0x04, 0x17
        /*007a*/ 	.short	(.L_32 - .L_31)
.L_31:
        /*007c*/ 	.word	0x00000000
        /*0080*/ 	.short	0x0003
        /*0082*/ 	.short	0x0018
        /*0084*/ 	.byte	0x00, 0xf0, 0x11, 0x00


	//----- nvinfo : EIATTR_KPARAM_INFO
	.align		4
.L_32:
        /*0088*/ 	.byte	0x04, 0x17
        /*008a*/ 	.short	(.L_34 - .L_33)
.L_33:
        /*008c*/ 	.word	0x00000000
        /*0090*/ 	.short	0x0002
        /*0092*/ 	.short	0x0010
        /*0094*/ 	.byte	0x00, 0xf4, 0x21, 0x00


	//----- nvinfo : EIATTR_KPARAM_INFO
	.align		4
.L_34:
        /*0098*/ 	.byte	0x04, 0x17
        /*009a*/ 	.short	(.L_36 - .L_35)
.L_35:
        /*009c*/ 	.word	0x00000000
        /*00a0*/ 	.short	0x0001
        /*00a2*/ 	.short	0x0008
        /*00a4*/ 	.byte	0x00, 0xf4, 0x21, 0x00


	//----- nvinfo : EIATTR_KPARAM_INFO
	.align		4
.L_36:
        /*00a8*/ 	.byte	0x04, 0x17
        /*00aa*/ 	.short	(.L_38 - .L_37)
.L_37:
        /*00ac*/ 	.word	0x00000000
        /*00b0*/ 	.short	0x0000
        /*00b2*/ 	.short	0x0000
        /*00b4*/ 	.byte	0x00, 0xf4, 0x21, 0x00


	//----- nvinfo : EIATTR_AT_ENTRY_FRAGMENTS
	.align		4
.L_38:
        /*00b8*/ 	.byte	0x04, 0x4f
        /*00ba*/ 	.short	(.L_40 - .L_39)


	//   ....[0]....
.L_39:
        /*00bc*/ 	.word	0x00000004


	//----- nvinfo : EIATTR_RESERVED_SMEM_USED
	.align		4
.L_40:
        /*00c0*/ 	.byte	0x01, 0x41
	.zero		2


	//----- nvinfo : EIATTR_SPARSE_MMA_MASK
	.align		4
        /*00c4*/ 	.byte	0x03, 0x50
        /*00c6*/ 	.short	0x0000


	//----- nvinfo : EIATTR_TCGEN05_1CTA_USED
	.align		4
        /*00c8*/ 	.byte	0x01, 0x51
	.zero		2


	//----- nvinfo : EIATTR_MAXREG_COUNT
	.align		4
        /*00cc*/ 	.byte	0x03, 0x1b
        /*00ce*/ 	.short	0x00ff


	//----- nvinfo : EIATTR_NUM_BARRIERS
	.align		4
        /*00d0*/ 	.byte	0x02, 0x4c
        /*00d2*/ 	.byte	0x01
	.zero		1


	//----- nvinfo : EIATTR_INT_WARP_WIDE_INSTR_OFFSETS
	.align		4
        /*00d4*/ 	.byte	0x04, 0x31
        /*00d6*/ 	.short	(.L_42 - .L_41)


	//   ....[0]....
.L_41:
        /*00d8*/ 	.word	0x00001770


	//   ....[1]....
        /*00dc*/ 	.word	0x00001790


	//   ....[2]....
        /*00e0*/ 	.word	0x00001820


	//   ....[3]....
        /*00e4*/ 	.word	0x000019e0


	//   ....[4]....
        /*00e8*/ 	.word	0x000019f0


	//   ....[5]....
        /*00ec*/ 	.word	0x00001a50


	//   ....[6]....
        /*00f0*/ 	.word	0x00001a60


	//   ....[7]....
        /*00f4*/ 	.word	0x00001d30


	//   ....[8]....
        /*00f8*/ 	.word	0x00001d40


	//   ....[9]....
        /*00fc*/ 	.word	0x00001ec0


	//   ....[10]....
        /*0100*/ 	.word	0x00001ef0


	//   ....[11]....
        /*0104*/ 	.word	0x00001f20


	//   ....[12]....
        /*0108*/ 	.word	0x00001f40


	//   ....[13]....
        /*010c*/ 	.word	0x00002240


	//   ....[14]....
        /*0110*/ 	.word	0x00002250


	//   ....[15]....
        /*0114*/ 	.word	0x00002570


	//   ....[16]....
        /*0118*/ 	.word	0x00002580


	//   ....[17]....
        /*011c*/ 	.word	0x00002a70


	//   ....[18]....
        /*0120*/ 	.word	0x00002ac0


	//----- nvinfo : EIATTR_COOP_GROUP_MASK_REGIDS
	.align		4
.L_42:
        /*0124*/ 	.byte	0x04, 0x29
        /*0126*/ 	.short	(.L_44 - .L_43)


	//   ....[0]....
.L_43:
        /*0128*/ 	.word	0xffffffff


	//   ....[1]....
        /*012c*/ 	.word	0xffffffff


	//   ....[2]....
        /*0130*/ 	.word	0xffffffff


	//   ....[3]....
        /*0134*/ 	.word	0xffffffff


	//   ....[4]....
        /*0138*/ 	.word	0xffffffff


	//   ....[5]....
        /*013c*/ 	.word	0xffffffff


	//   ....[6]....
        /*0140*/ 	.word	0xffffffff


	//   ....[7]....
        /*0144*/ 	.word	0xffffffff


	//   ....[8]....
        /*0148*/ 	.word	0xffffffff


	//   ....[9]....
        /*014c*/ 	.word	0xffffffff


	//----- nvinfo : EIATTR_COOP_GROUP_INSTR_OFFSETS
	.align		4
.L_44:
        /*0150*/ 	.byte	0x04, 0x28
        /*0152*/ 	.short	(.L_46 - .L_45)


	//   ....[0]....
.L_45:
        /*0154*/ 	.word	0x00000050


	//   ....[1]....
        /*0158*/ 	.word	0x00000310


	//   ....[2]....
        /*015c*/ 	.word	0x00000500


	//   ....[3]....
        /*0160*/ 	.word	0x000009a0


	//   ....[4]....
        /*0164*/ 	.word	0x00000ae0


	//   ....[5]....
        /*0168*/ 	.word	0x00000fe0


	//   ....[6]....
        /*016c*/ 	.word	0x00001120


	//   ....[7]....
        /*0170*/ 	.word	0x00001610


	//   ....[8]....
        /*0174*/ 	.word	0x00002900


	//   ....[9]....
        /*0178*/ 	.word	0x00002b70


	//----- nvinfo : EIATTR_VRC_CTA_INIT_COUNT
	.align		4
.L_46:
        /*017c*/ 	.byte	0x02, 0x4a
        /*017e*/ 	.byte	0x80
	.zero		1


	//----- nvinfo : EIATTR_MBARRIER_INSTR_OFFSETS
	.align		4
        /*0180*/ 	.byte	0x04, 0x39
        /*0182*/ 	.short	(.L_48 - .L_47)


	//   ....[0]....
.L_47:
        /*0184*/ 	.word	0x00001840
        /*0188*/ 	.word	0x000000ff
        /*018c*/ 	.word	0x00014000
        /*0190*/ 	.short	0x0100
        /*0192*/ 	.byte	0x08
	.zero		1


	//   ....[1]....
        /*0194*/ 	.word	0x00001850
        /*0198*/ 	.word	0x000000ff
        /*019c*/ 	.word	0x00014010
        /*01a0*/ 	.short	0x0100
        /*01a2*/ 	.byte	0x08
	.zero		1


	//   ....[2]....
        /*01a4*/ 	.word	0x00001900
        /*01a8*/ 	.word	0x000000ff
        /*01ac*/ 	.word	0x00014008
        /*01b0*/ 	.short	0x0100
        /*01b2*/ 	.byte	0x08
	.zero		1


	//   ....[3]....
        /*01b4*/ 	.word	0x00001910
        /*01b8*/ 	.word	0x000000ff
        /*01bc*/ 	.word	0x00014018
        /*01c0*/ 	.short	0x0100
        /*01c2*/ 	.byte	0x08
	.zero		1


	//   ....[4]....
        /*01c4*/ 	.word	0x00001af0
        /*01c8*/ 	.word	0x000000ff
        /*01cc*/ 	.word	0x00014000
        /*01d0*/ 	.short	0x010a
        /*01d2*/ 	.byte	0x08
	.zero		1


	//   ....[5]....
        /*01d4*/ 	.word	0x00001d90
        /*01d8*/ 	.word	0x000000ff
        /*01dc*/ 	.word	0x00014010
        /*01e0*/ 	.short	0x010a
        /*01e2*/ 	.byte	0x08
	.zero		1


	//   ....[6]....
        /*01e4*/ 	.word	0x00001fc0
        /*01e8*/ 	.word	0x000000ff
        /*01ec*/ 	.word	0x00014000
        /*01f0*/ 	.short	0x010a
        /*01f2*/ 	.byte	0x1c
	.zero		1


	//   ....[7]....
        /*01f4*/ 	.word	0x00002290
        /*01f8*/ 	.word	0x000000ff
        /*01fc*/ 	.word	0x00014010
        /*0200*/ 	.short	0x010a
        /*0202*/ 	.byte	0x1c
	.zero		1


	//   ....[8]....
        /*0204*/ 	.word	0x00002360
        /*0208*/ 	.word	0x000000ff
        /*020c*/ 	.word	0x00014000
        /*0210*/ 	.short	0x0108
        /*0212*/ 	.byte	0x08
	.zero		1


	//   ....[9]....
        /*0214*/ 	.word	0x00002370
        /*0218*/ 	.word	0x000000ff
        /*021c*/ 	.word	0x00014010
        /*0220*/ 	.short	0x0108
        /*0222*/ 	.byte	0x08
	.zero		1


	//   ....[10]....
        /*0224*/ 	.word	0x000023c0
        /*0228*/ 	.word	0x000000ff
        /*022c*/ 	.word	0x00014008
        /*0230*/ 	.short	0x0108
        /*0232*/ 	.byte	0x08
	.zero		1


	//   ....[11]....
        /*0234*/ 	.word	0x000023d0
        /*0238*/ 	.word	0x000000ff
        /*023c*/ 	.word	0x00014018
        /*0240*/ 	.short	0x0108
        /*0242*/ 	.byte	0x08
	.zero		1


	//   ....[12]....
        /*0244*/ 	.word	0x00002b90
        /*0248*/ 	.word	0x000000ff
        /*024c*/ 	.word	0x00014000
        /*0250*/ 	.short	0x010a
        /*0252*/ 	.byte	0x08
	.zero		1


	//   ....[13]....
        /*0254*/ 	.word	0x00002bc0
        /*0258*/ 	.word	0x000000ff
        /*025c*/ 	.word	0x00014010
        /*0260*/ 	.short	0x010a
        /*0262*/ 	.byte	0x08
	.zero		1


	//   ....[14]....
        /*0264*/ 	.word	0x00002bf0
        /*0268*/ 	.word	0x000000ff
        /*026c*/ 	.word	0x00014000
        /*0270*/ 	.short	0x010a
        /*0272*/ 	.byte	0x1c
	.zero		1


	//   ....[15]....
        /*0274*/ 	.word	0x00002c20
        /*0278*/ 	.word	0x000000ff
        /*027c*/ 	.word	0x00014010
        /*0280*/ 	.short	0x010a
        /*0282*/ 	.byte	0x1c
	.zero		1


	//----- nvinfo : EIATTR_NUM_MBARRIERS
	.align		4
.L_48:
        /*0284*/ 	.byte	0x03, 0x38
        /*0286*/ 	.short	0x0004


	//----- nvinfo : EIATTR_EXIT_INSTR_OFFSETS
	.align		4
        /*0288*/ 	.byte	0x04, 0x1c
        /*028a*/ 	.short	(.L_50 - .L_49)


	//   ....[0]....
.L_49:
        /*028c*/ 	.word	0x00002b80


	//----- nvinfo : EIATTR_REQNTID
	.align		4
.L_50:
        /*0290*/ 	.byte	0x04, 0x10
        /*0292*/ 	.short	(.L_52 - .L_51)
.L_51:
        /*0294*/ 	.word	0x00000100
        /*0298*/ 	.word	0x00000001
        /*029c*/ 	.word	0x00000001


	//----- nvinfo : EIATTR_CRS_STACK_SIZE
	.align		4
.L_52:
        /*02a0*/ 	.byte	0x04, 0x1e
        /*02a2*/ 	.short	(.L_54 - .L_53)
.L_53:
        /*02a4*/ 	.word	0x00000000


	//----- nvinfo : EIATTR_CBANK_PARAM_SIZE
	.align		4
.L_54:
        /*02a8*/ 	.byte	0x03, 0x19
        /*02aa*/ 	.short	0x0050


	//----- nvinfo : EIATTR_PARAM_CBANK
	.align		4
        /*02ac*/ 	.byte	0x04, 0x0a
        /*02ae*/ 	.short	(.L_56 - .L_55)
	.align		4
.L_55:
        /*02b0*/ 	.word	index@(.nv.constant0.gluon_tcgen05)
        /*02b4*/ 	.short	0x0380
        /*02b6*/ 	.short	0x0050


	//----- nvinfo : EIATTR_SW_WAR
	.align		4
.L_56:
        /*02b8*/ 	.byte	0x04, 0x36
        /*02ba*/ 	.short	(.L_58 - .L_57)
.L_57:
        /*02bc*/ 	.word	0x00000008
.L_58:


//--------------------- .nv.compat                --------------------------
	.section	.nv.compat,"",@"SHT_CUDA_COMPAT_INFO"
	.align	4
        /*0000*/ 	.byte	0x02, 0x02, 0x02, 0x00, 0x02, 0x05, 0x05, 0x00, 0x02, 0x03, 0x03, 0x00, 0x02, 0x06, 0x01, 0x00


//--------------------- .nv.callgraph             --------------------------
	.section	.nv.callgraph,"",@"SHT_CUDA_CALLGRAPH"
	.align	4
	.sectionentsize	8
	.align		4
        /*0000*/ 	.word	0x00000000
	.align		4
        /*0004*/ 	.word	0xffffffff
	.align		4
        /*0008*/ 	.word	0x00000000
	.align		4
        /*000c*/ 	.word	0xfffffffe
	.align		4
        /*0010*/ 	.word	0x00000000
	.align		4
        /*0014*/ 	.word	0xfffffffd
	.align		4
        /*0018*/ 	.word	0x00000000
	.align		4
        /*001c*/ 	.word	0xfffffffc


//--------------------- .text.gluon_tcgen05       --------------------------
	.section	.text.gluon_tcgen05,"ax",@progbits
	.align	128
        .global         gluon_tcgen05
        .type           gluon_tcgen05,@function
        .size           gluon_tcgen05,(.L_x_77 - gluon_tcgen05)
        .other          gluon_tcgen05,@"STO_CUDA_ENTRY STV_DEFAULT"
gluon_tcgen05:
.text.gluon_tcgen05:
[----:B------:R-:W1:Y:S01]  /*0000*/  LDC R1, c[0x0][0x37c] ;  /* 0x0000df00ff017b82 */ /* 0x000e620000000800 */
[----:B------:R-:W2:Y:S02]  /*0010*/  S2R R0, SR_TID.X ;  /* 0x0000000000007919 */ /* 0x000ea40000002100 */
[----:B--2---:R-:W-:-:S13]  /*0020*/  ISETP.GE.U32.AND P2, PT, R0, 0x20, PT ;  /* 0x000000200000780c */ /* 0x004fda0003f46070 */
[----:B------:R-:W-:Y:S05]  /*0030*/  @P2 BRA `(.L_x_0) ;  /* 0x0000000000b82947 */ /* 0x000fea0003800000 */
[----:B------:R-:W2:Y:S01]  /*0040*/  S2UR UR6, SR_CgaCtaId ;  /* 0x00000000000679c3 */ /* 0x000ea20000008800 */
[----:B------:R-:W-:Y:S01]  /*0050*/  NOP ;  /* 0x0000000000007918 */ /* 0x000fe20000000000 */
[----:B------:R-:W-:Y:S02]  /*0060*/  UMOV UR4, 0x40 ;  /* 0x0000004000047882 */ /* 0x000fe40000000000 */
[----:B--2---:R-:W-:-:S09]  /*0070*/  ULEA UR4, UR6, UR4, 0x18 ;  /* 0x0000000406047291 */ /* 0x004fd2000f8ec0ff */
[----:B------:R-:W2:Y:S01]  /*0080*/  LDS.U8 R2, [UR4] ;  /* 0x00000004ff027984 */ /* 0x000ea20008000000 */
[----:B------:R-:W-:Y:S02]  /*0090*/  UMOV UR4, 0x400 ;  /* 0x0000040000047882 */ /* 0x000fe40000000000 */
[----:B------:R-:W-:Y:S01]  /*00a0*/  ULEA UR4, UR6, UR4, 0x18 ;  /* 0x0000000406047291 */ /* 0x000fe2000f8ec0ff */
[----:B--2---:R-:W-:-:S13]  /*00b0*/  ISETP.NE.AND P0, PT, R2, RZ, PT ;  /* 0x000000ff0200720c */ /* 0x004fda0003f05270 */
[----:B------:R-:W-:Y:S05]  /*00c0*/  @P0 BRA `(.L_x_1) ;  /* 0x00000000007c0947 */ /* 0x000fea0003800000 */
[----:B------:R-:W-:-:S13]  /*00d0*/  ELECT P0, URZ, PT ;  /* 0x0000000000ff782f */ /* 0x000fda0003800000 */
[----:B------:R-:W-:Y:S05]  /*00e0*/  @!P0 BRA `(.L_x_2) ;  /* 0x0000000000848947 */ /* 0x000fea0003800000 */
[----:B------:R-:W-:Y:S01]  /*00f0*/  UMOV UR5, 0x8 ;  /* 0x0000000800057882 */ /* 0x000fe20000000000 */
[----:B------:R-:W-:Y:S02]  /*0100*/  IMAD.MOV.U32 R5, RZ, RZ, 0x1 ;  /* 0x00000001ff057424 */ /* 0x000fe400078e00ff */
[----:B------:R-:W-:Y:S02]  /*0110*/  IMAD.MOV.U32 R3, RZ, RZ, 0xff ;  /* 0x000000ffff037424 */ /* 0x000fe400078e00ff */
[----:B------:R-:W-:Y:S04]  /*0120*/  DEPBAR.LE SB2, 0x36 ;  /* 0x0000ad800000791a */ /* 0x000fe80000000000 */
[----:B------:R-:W2:Y:S02]  /*0130*/  UTCATOMSWS.FIND_AND_SET.ALIGN UP0, UR5, UR5 ;  /* 0x00000005000575e3 */ /* 0x000ea40008000800 */
[----:B--2---:R-:W-:-:S04]  /*0140*/  PLOP3.LUT P0, PT, PT, PT, UP0, 0x80, 0x8 ;  /* 0x000000000008781c */ /* 0x004fc80003f0f008 */
[----:B------:R-:W-:-:S04]  /*0150*/  SEL R2, RZ, 0xffffffff, !P0 ;  /* 0xffffffffff027807 */ /* 0x000fc80004000000 */
[----:B------:R-:W-:Y:S01]  /*0160*/  ISETP.NE.AND P0, PT, R2, RZ, PT ;  /* 0x000000ff0200720c */ /* 0x000fe20003f05270 */
[----:B------:R-:W-:-:S12]  /*0170*/  IMAD.U32 R2, RZ, RZ, UR5 ;  /* 0x00000005ff027e24 */ /* 0x000fd8000f8e00ff */
[----:B------:R-:W-:Y:S05]  /*0180*/  @P0 BRA `(.L_x_3) ;  /* 0x0000000000240947 */ /* 0x000fea0003800000 */
.L_x_4:
[----:B------:R-:W-:Y:S05]  /*0190*/  NANOSLEEP 0x64 ;  /* 0x000000640000795d */ /* 0x000fea0003800000 */
[----:B------:R-:W-:-:S05]  /*01a0*/  UMOV UR5, 0x8 ;  /* 0x0000000800057882 */ /* 0x000fca0000000000 */
[----:B------:R-:W-:Y:S04]  /*01b0*/  DEPBAR.LE SB2, 0x36 ;  /* 0x0000ad800000791a */ /* 0x000fe80000000000 */
[----:B------:R-:W2:Y:S02]  /*01c0*/  UTCATOMSWS.FIND_AND_SET.ALIGN UP0, UR5, UR5 ;  /* 0x00000005000575e3 */ /* 0x000ea40008000800 */
[----:B--2---:R-:W-:-:S04]  /*01d0*/  PLOP3.LUT P0, PT, PT, PT, UP0, 0x80, 0x8 ;  /* 0x000000000008781c */ /* 0x004fc80003f0f008 */
[----:B------:R-:W-:-:S04]  /*01e0*/  SEL R2, RZ, 0xffffffff, !P0 ;  /* 0xffffffffff027807 */ /* 0x000fc80004000000 */
[----:B------:R-:W-:Y:S01]  /*01f0*/  ISETP.NE.AND P0, PT, R2, RZ, PT ;  /* 0x000000ff0200720c */ /* 0x000fe20003f05270 */
[----:B------:R-:W-:-:S12]  /*0200*/  IMAD.U32 R2, RZ, RZ, UR5 ;  /* 0x00000005ff027e24 */ /* 0x000fd8000f8e00ff */
[----:B------:R-:W-:Y:S05]  /*0210*/  @!P0 BRA `(.L_x_4) ;  /* 0xfffffffc00dc8947 */ /* 0x000fea000383ffff */
.L_x_3:
[C---:B------:R-:W-:Y:S01]  /*0220*/  VIADD R4, R2.reuse, 0x10 ;  /* 0x0000001002047836 */ /* 0x040fe20000000000 */
[----:B------:R-:W-:Y:S01]  /*0230*/  UMOV UR5, 0x50 ;  /* 0x0000005000057882 */ /* 0x000fe20000000000 */
[----:B------:R-:W-:Y:S01]  /*0240*/  SHF.L.U32 R3, R3, R2, RZ ;  /* 0x0000000203037219 */ /* 0x000fe200000006ff */
[----:B------:R-:W-:Y:S01]  /*0250*/  ULEA UR5, UR6, UR5, 0x18 ;  /* 0x0000000506057291 */ /* 0x000fe2000f8ec0ff */
[----:B------:R-:W-:Y:S01]  /*0260*/  IMAD.SHL.U32 R2, R2, 0x20, RZ ;  /* 0x0000002002027824 */ /* 0x000fe200078e00ff */
[----:B------:R-:W-:-:S04]  /*0270*/  SHF.L.U32 R4, R5, R4, RZ ;  /* 0x0000000405047219 */ /* 0x000fc800000006ff */
[----:B------:R-:W-:-:S05]  /*0280*/  LOP3.LUT R3, R4, R3, RZ, 0xfc, !PT ;  /* 0x0000000304037212 */ /* 0x000fca00078efcff */
[----:B------:R2:W-:Y:S04]  /*0290*/  ATOMS.OR RZ, [UR5], R3 ;  /* 0x00000003ffff798c */ /* 0x0005e8000b000005 */
[----:B------:R2:W-:Y:S01]  /*02a0*/  STS [UR4], R2 ;  /* 0x00000002ff007988 */ /* 0x0005e20008000804 */
[----:B------:R-:W-:Y:S05]  /*02b0*/  BRA `(.L_x_2) ;  /* 0x0000000000107947 */ /* 0x000fea0003800000 */
.L_x_1:
[----:B------:R-:W-:Y:S01]  /*02c0*/  IMAD.MOV.U32 R3, RZ, RZ, -0x1 ;  /* 0xffffffffff037424 */ /* 0x000fe200078e00ff */
[----:B------:R-:W-:-:S04]  /*02d0*/  MOV R2, 0x300 ;  /* 0x0000030000027802 */ /* 0x000fc80000000f00 */
[----:B------:R2:W-:Y:S03]  /*02e0*/  STS [UR4], R3 ;  /* 0x00000003ff007988 */ /* 0x0005e60008000804 */
[----:B-12---:R-:W-:Y:S05]  /*02f0*/  CALL.REL.NOINC `($__internal_1_$__cuda_sm10x_tcgen05_guardrail_trap_phase_invalid_during_alloc) ;  /* 0x0000002800607944 */ /* 0x006fea0003c00000 */
.L_x_2:
[----:B------:R-:W-:Y:S05]  /*0300*/  WARPSYNC.ALL ;  /* 0x0000000000007948 */ /* 0x000fea0003800000 */
[----:B------:R-:W-:Y:S01]  /*0310*/  NOP ;  /* 0x0000000000007918 */ /* 0x000fe20000000000 */
.L_x_0:
[----:B------:R-:W3:Y:S08]  /*0320*/  S2UR UR4, SR_CgaCtaId ;  /* 0x00000000000479c3 */ /* 0x000ef00000008800 */
[----:B------:R-:W-:Y:S01]  /*0330*/  BAR.SYNC.DEFER_BLOCKING 0x0 ;  /* 0x0000000000007b1d */ /* 0x000fe20000010000 */
[----:B------:R-:W-:-:S05]  /*0340*/  LOP3.LUT R68, R0, 0xff, RZ, 0xc0, !PT ;  /* 0x000000ff00447812 */ /* 0x000fca00078ec0ff */
[----:B------:R-:W-:Y:S02]  /*0350*/  UMOV UR8, 0x400 ;  /* 0x0000040000087882 */ /* 0x000fe40000000000 */
[----:B------:R-:W4:Y:S08]  /*0360*/  LDC R4, c[0x0][0x398] ;  /* 0x0000e600ff047b82 */ /* 0x000f300000000800 */
[----:B------:R-:W5:Y:S01]  /*0370*/  LDC R10, c[0x0][0x3a0] ;  /* 0x0000e800ff0a7b82 */ /* 0x000f620000000800 */
[----:B---3--:R-:W-:-:S07]  /*0380*/  ULEA UR8, UR4, UR8, 0x18 ;  /* 0x0000000804087291 */ /* 0x008fce000f8ec0ff */
[----:B------:R-:W3:Y:S02]  /*0390*/  S2UR UR19, SR_CTAID.Y ;  /* 0x00000000001379c3 */ /* 0x000ee40000002600 */
[----:B--2---:R-:W2:Y:S06]  /*03a0*/  LDS R3, [UR8] ;  /* 0x00000008ff037984 */ /* 0x004eac0008000800 */
[----:B------:R-:W-:Y:S06]  /*03b0*/  BAR.SYNC.DEFER_BLOCKING 0x0 ;  /* 0x0000000000007b1d */ /* 0x000fec0000010000 */
[----:B------:R-:W-:Y:S05]  /*03c0*/  @P2 BRA `(.L_x_5) ;  /* 0x0000000000182947 */ /* 0x000fea0003800000 */
[----:B------:R-:W-:Y:S01]  /*03d0*/  ELECT P0, URZ, PT ;  /* 0x0000000000ff782f */ /* 0x000fe20003800000 */
[----:B------:R-:W-:Y:S01]  /*03e0*/  IMAD.MOV.U32 R2, RZ, RZ, 0x1 ;  /* 0x00000001ff027424 */ /* 0x000fe200078e00ff */
[----:B------:R-:W-:Y:S01]  /*03f0*/  UMOV UR5, 0x40 ;  /* 0x0000004000057882 */ /* 0x000fe20000000000 */
[----:B------:R-:W-:Y:S01]  /*0400*/  UVIRTCOUNT.DEALLOC.SMPOOL 0x80 ;  /* 0x000000800000784c */ /* 0x000fe20000000000 */
[----:B------:R-:W-:-:S09]  /*0410*/  ULEA UR5, UR4, UR5, 0x18 ;  /* 0x0000000504057291 */ /* 0x000fd2000f8ec0ff */
[----:B------:R5:W-:Y:S03]  /*0420*/  @P0 STS.U8 [UR5], R2 ;  /* 0x00000002ff000988 */ /* 0x000be60008000005 */
.L_x_5:
[----:B------:R-:W5:Y:S01]  /*0430*/  S2UR UR4, SR_CTAID.Z ;  /* 0x00000000000479c3 */ /* 0x000f620000002700 */
[----:B------:R-:W4:Y:S01]  /*0440*/  LDCU UR5, c[0x0][0x370] ;  /* 0x00006e00ff0577ac */ /* 0x000f220008000800 */
[----:B------:R-:W-:Y:S01]  /*0450*/  ISETP.GE.U32.AND P0, PT, R68, 0x20, PT ;  /* 0x000000204400780c */ /* 0x000fe20003f06070 */
[----:B----4-:R-:W-:Y:S01]  /*0460*/  VIADD R4, R4, 0xffffffff ;  /* 0xffffffff04047836 */ /* 0x010fe20000000000 */
[C---:B------:R-:W-:Y:S01]  /*0470*/  ISETP.NE.U32.AND P3, PT, R68.reuse, RZ, PT ;  /* 0x000000ff4400720c */ /* 0x040fe20003f65070 */
[----:B------:R-:W5:Y:S01]  /*0480*/  LDCU UR6, c[0x0][0x374] ;  /* 0x00006e80ff0677ac */ /* 0x000f620008000800 */
[----:B------:R-:W-:Y:S01]  /*0490*/  LEA R11, R68, UR8, 0x2 ;  /* 0x00000008440b7c11 */ /* 0x000fe2000f8e10ff */
[----:B-----5:R-:W-:Y:S01]  /*04a0*/  VIADD R12, R10, 0xffffffff ;  /* 0xffffffff0a0c7836 */ /* 0x020fe20000000000 */
[----:B------:R-:W4:Y:S01]  /*04b0*/  S2UR UR7, SR_CTAID.X ;  /* 0x00000000000779c3 */ /* 0x000f220000002500 */
[----:B------:R-:W5:Y:S01]  /*04c0*/  LDCU.64 UR20, c[0x0][0x3c0] ;  /* 0x00007800ff1477ac */ /* 0x000f620008000a00 */
[----:B--2---:R-:W-:Y:S01]  /*04d0*/  R2UR UR23, R3 ;  /* 0x00000000031772ca */ /* 0x004fe200000e0000 */
[----:B------:R-:W-:Y:S04]  /*04e0*/  BSSY.RECONVERGENT B0, `(.L_x_6) ;  /* 0x0000011000007945 */ /* 0x000fe80003800200 */
[----:B------:R2:W-:Y:S01]  /*04f0*/  @!P0 STS [R11], RZ ;  /* 0x000000ff0b008388 */ /* 0x0005e20000000800 */
[----:B------:R-:W-:-:S03]  /*0500*/  NOP ;  /* 0x0000000000007918 */ /* 0x000fc60000000000 */
[----:B------:R2:W-:Y:S01]  /*0510*/  @!P3 STS [UR8+0x24], R4 ;  /* 0x00002404ff00b988 */ /* 0x0005e20008000808 */
[----:B---3--:R-:W-:-:S03]  /*0520*/  UIMAD UR4, UR4, UR6, UR19 ;  /* 0x00000006040472a4 */ /* 0x008fc6000f8e0213 */
[----:B------:R2:W-:Y:S01]  /*0530*/  @!P3 STS [UR8+0x20], R12 ;  /* 0x0000200cff00b988 */ /* 0x0005e20008000808 */
[----:B----4-:R-:W-:-:S04]  /*0540*/  UIMAD UR4, UR4, UR5, UR7 ;  /* 0x00000005040472a4 */ /* 0x010fc8000f8e0207 */
[----:B------:R-:W-:-:S04]  /*0550*/  UIMAD UR4, UR4, 0x180, URZ ;  /* 0x00000180040478a4 */ /* 0x000fc8000f8e02ff */
[----:B-----5:R-:W-:-:S04]  /*0560*/  UIADD3 UR24, UP0, UPT, UR4, UR20, URZ ;  /* 0x0000001404187290 */ /* 0x020fc8000ff1e0ff */
[----:B------:R-:W-:Y:S01]  /*0570*/  ULEA.HI.X.SX32 UR25, UR4, UR21, 0x1, UP0 ;  /* 0x0000001504197291 */ /* 0x000fe200080f0eff */
[----:B--2---:R-:W-:Y:S11]  /*0580*/  @P3 BRA `(.L_x_7) ;  /* 0x0000000000183947 */ /* 0x004ff60003800000 */
[----:B------:R-:W2:Y:S01]  /*0590*/  LDS R2, [UR8+0x8] ;  /* 0x00000808ff027984 */ /* 0x000ea20008000800 */
[----:B------:R-:W3:Y:S01]  /*05a0*/  LDC.64 R6, c[0x0][0x380] ;  /* 0x0000e000ff067b82 */ /* 0x000ee20000000a00 */
[----:B------:R-:W-:Y:S02]  /*05b0*/  IMAD.MOV.U32 R3, RZ, RZ, 0x70 ;  /* 0x00000070ff037424 */ /* 0x000fe400078e00ff */
[----:B---3--:R3:W-:Y:S03]  /*05c0*/  STS.64 [UR8], R6 ;  /* 0x00000006ff007988 */ /* 0x0087e60008000a08 */
[----:B--2---:R-:W-:-:S05]  /*05d0*/  LOP3.LUT R2, R2, 0x10, R3, 0xd8, !PT ;  /* 0x0000001002027812 */ /* 0x004fca00078ed803 */
[----:B------:R3:W-:Y:S02]  /*05e0*/  STS [UR8+0x8], R2 ;  /* 0x00000802ff007988 */ /* 0x0007e40008000808 */
.L_x_7:
[----:B------:R-:W-:Y:S05]  /*05f0*/  BSYNC.RECONVERGENT B0 ;  /* 0x0000000000007941 */ /* 0x000fea0003800200 */
.L_x_6:
[----:B------:R-:W-:Y:S04]  /*0600*/  BSSY.RECONVERGENT B0, `(.L_x_8) ;  /* 0x000000a000007945 */ /* 0x000fe80003800200 */
[----:B------:R-:W-:Y:S05]  /*0610*/  @P3 BRA `(.L_x_9) ;  /* 0x0000000000203947 */ /* 0x000fea0003800000 */
[----:B---3--:R-:W2:Y:S01]  /*0620*/  LDS R2, [UR8+0x34] ;  /* 0x00003408ff027984 */ /* 0x008ea20008000800 */
[----:B------:R-:W-:Y:S02]  /*0630*/  IMAD.MOV.U32 R3, RZ, RZ, 0x3f000000 ;  /* 0x3f000000ff037424 */ /* 0x000fe400078e00ff */
[----:B------:R-:W-:Y:S01]  /*0640*/  @!P3 IMAD.MOV.U32 R5, RZ, RZ, 0x3f ;  /* 0x0000003fff05b424 */ /* 0x000fe200078e00ff */
[----:B------:R-:W3:Y:S02]  /*0650*/  @!P3 LDS R6, [UR8+0x38] ;  /* 0x00003808ff06b984 */ /* 0x000ee40008000800 */
[----:B--2---:R-:W-:Y:S02]  /*0660*/  LOP3.LUT R2, R2, 0xff000000, R3, 0xb8, !PT ;  /* 0xff00000002027812 */ /* 0x004fe400078eb803 */
[----:B---3--:R-:W-:-:S03]  /*0670*/  @!P3 LOP3.LUT R3, R6, 0xff, R5, 0xb8, !PT ;  /* 0x000000ff0603b812 */ /* 0x008fc600078eb805 */
[----:B------:R2:W-:Y:S04]  /*0680*/  STS [UR8+0x34], R2 ;  /* 0x00003402ff007988 */ /* 0x0005e80008000808 */
[----:B------:R2:W-:Y:S02]  /*0690*/  @!P3 STS [UR8+0x38], R3 ;  /* 0x00003803ff00b988 */ /* 0x0005e40008000808 */
.L_x_9:
[----:B------:R-:W-:Y:S05]  /*06a0*/  BSYNC.RECONVERGENT B0 ;  /* 0x0000000000007941 */ /* 0x000fea0003800200 */
.L_x_8:
[----:B------:R-:W-:Y:S04]  /*06b0*/  BSSY.RECONVERGENT B0, `(.L_x_10) ;  /* 0x000000e000007945 */ /* 0x000fe80003800200 */
[----:B------:R-:W-:Y:S05]  /*06c0*/  @P3 BRA `(.L_x_11) ;  /* 0x0000000000303947 */ /* 0x000fea0003800000 */
[----:B--2---:R-:W2:Y:S01]  /*06d0*/  LDS R3, [UR8+0x34] ;  /* 0x00003408ff037984 */ /* 0x004ea20008000800 */
[----:B------:R-:W4:Y:S03]  /*06e0*/  LDC.64 R8, c[0x0][0x3a8] ;  /* 0x0000ea00ff087b82 */ /* 0x000f260000000a00 */
[----:B---3--:R-:W3:Y:S01]  /*06f0*/  LDS R2, [UR8+0x1c] ;  /* 0x00001c08ff027984 */ /* 0x008ee20008000800 */
[C---:B----4-:R-:W-:Y:S01]  /*0700*/  SHF.L.U64.HI R6, R8.reuse, 0x1, R9 ;  /* 0x0000000108067819 */ /* 0x050fe20000010209 */
[----:B------:R-:W-:-:S03]  /*0710*/  IMAD.SHL.U32 R5, R8, 0x2, RZ ;  /* 0x0000000208057824 */ /* 0x000fc600078e00ff */
[--C-:B------:R-:W-:Y:S02]  /*0720*/  SHF.R.U32.HI R7, RZ, 0x4, R6.reuse ;  /* 0x00000004ff077819 */ /* 0x100fe40000011606 */
[----:B------:R-:W-:-:S05]  /*0730*/  SHF.R.U64 R5, R5, 0x4, R6 ;  /* 0x0000000405057819 */ /* 0x000fca0000001206 */
[----:B------:R4:W-:Y:S01]  /*0740*/  STS [UR8+0xc], R5 ;  /* 0x00000c05ff007988 */ /* 0x0009e20008000808 */
[----:B--2---:R-:W-:Y:S02]  /*0750*/  LOP3.LUT R3, R3, 0x7, RZ, 0xb8, !PT ;  /* 0x0000000703037812 */ /* 0x004fe400078eb8ff */
[----:B---3--:R-:W-:-:S03]  /*0760*/  LOP3.LUT R2, R2, 0xf, R7, 0xb8, !PT ;  /* 0x0000000f02027812 */ /* 0x008fc600078eb807 */
[----:B------:R4:W-:Y:S04]  /*0770*/  STS [UR8+0x34], R3 ;  /* 0x00003403ff007988 */ /* 0x0009e80008000808 */
[----:B------:R4:W-:Y:S02]  /*0780*/  STS [UR8+0x1c], R2 ;  /* 0x00001c02ff007988 */ /* 0x0009e40008000808 */
.L_x_11:
[----:B------:R-:W-:Y:S05]  /*0790*/  BSYNC.RECONVERGENT B0 ;  /* 0x0000000000007941 */ /* 0x000fea0003800200 */
.L_x_10:
[----:B------:R-:W-:Y:S04]  /*07a0*/  BSSY.RECONVERGENT B1, `(.L_x_12) ;  /* 0x000001a000017945 */ /* 0x000fe80003800200 */
[----:B------:R-:W-:Y:S04]  /*07b0*/  BSSY.RELIABLE B0, `(.L_x_13) ;  /* 0x0000015000007945 */ /* 0x000fe80003800100 */
[----:B------:R-:W-:Y:S05]  /*07c0*/  @P3 BRA `(.L_x_14) ;  /* 0x0000000000203947 */ /* 0x000fea0003800000 */
[----:B--234-:R-:W2:Y:S02]  /*07d0*/  LDS R2, [UR8+0x34] ;  /* 0x00003408ff027984 */ /* 0x01cea40008000800 */
[----:B--2---:R-:W-:-:S05]  /*07e0*/  LOP3.LUT R2, R2, 0x38, RZ, 0xb8, !PT ;  /* 0x0000003802027812 */ /* 0x004fca00078eb8ff */
[----:B------:R2:W-:Y:S01]  /*07f0*/  STS [UR8+0x34], R2 ;  /* 0x00003402ff007988 */ /* 0x0005e20008000808 */
[----:B------:R-:W-:Y:S05]  /*0800*/  @P3 BRA `(.L_x_15) ;  /* 0x0000000000203947 */ /* 0x000fea0003800000 */
[----:B--2---:R-:W2:Y:S01]  /*0810*/  LDS R2, [UR8+0x8] ;  /* 0x00000808ff027984 */ /* 0x004ea20008000800 */
[----:B------:R-:W-:-:S05]  /*0820*/  IMAD.MOV.U32 R3, RZ, RZ, 0x780 ;  /* 0x00000780ff037424 */ /* 0x000fca00078e00ff */
[----:B--2---:R-:W-:-:S05]  /*0830*/  LOP3.LUT R2, R2, 0x300, R3, 0xd8, !PT ;  /* 0x0000030002027812 */ /* 0x004fca00078ed803 */
[----:B------:R5:W-:Y:S02]  /*0840*/  STS [UR8+0x8], R2 ;  /* 0x00000802ff007988 */ /* 0x000be40008000808 */
.L_x_14:
[----:B------:R-:W-:Y:S05]  /*0850*/  @P3 BRA `(.L_x_16) ;  /* 0x0000000000283947 */ /* 0x000fea0003800000 */
[----:B--2345:R-:W2:Y:S02]  /*0860*/  LDS R2, [UR8+0x8] ;  /* 0x00000808ff027984 */ /* 0x03cea40008000800 */
[----:B--2---:R-:W-:-:S05]  /*0870*/  LOP3.LUT R2, R2, 0x1800, RZ, 0xb8, !PT ;  /* 0x0000180002027812 */ /* 0x004fca00078eb8ff */
[----:B------:R3:W-:Y:S02]  /*0880*/  STS [UR8+0x8], R2 ;  /* 0x00000802ff007988 */ /* 0x0007e40008000808 */
.L_x_15:
[----:B------:R-:W-:Y:S05]  /*0890*/  @P3 BREAK.RELIABLE B0 ;  /* 0x0000000000003942 */ /* 0x000fea0003800100 */
[----:B------:R-:W-:Y:S05]  /*08a0*/  @P3 BRA `(.L_x_17) ;  /* 0x0000000000243947 */ /* 0x000fea0003800000 */
[----:B------:R-:W4:Y:S01]  /*08b0*/  LDS R3, [UR8+0x8] ;  /* 0x00000808ff037984 */ /* 0x000f220008000800 */
[----:B--23--:R-:W-:-:S05]  /*08c0*/  IMAD.MOV.U32 R2, RZ, RZ, 0x6000 ;  /* 0x00006000ff027424 */ /* 0x00cfca00078e00ff */
[----:B----4-:R-:W-:-:S04]  /*08d0*/  LOP3.LUT R2, R3, 0x6000, R2, 0xd8, !PT ;  /* 0x0000600003027812 */ /* 0x010fc800078ed802 */
[----:B------:R-:W-:-:S05]  /*08e0*/  LOP3.LUT R2, R2, 0x400000, RZ, 0xb8, !PT ;  /* 0x0040000002027812 */ /* 0x000fca00078eb8ff */
[----:B------:R2:W-:Y:S02]  /*08f0*/  STS [UR8+0x8], R2 ;  /* 0x00000802ff007988 */ /* 0x0005e40008000808 */
.L_x_16:
[----:B------:R-:W-:Y:S05]  /*0900*/  BSYNC.RELIABLE B0 ;  /* 0x0000000000007941 */ /* 0x000fea0003800100 */
.L_x_13:
[----:B--2345:R-:W2:Y:S02]  /*0910*/  @!P3 LDS R2, [UR8+0x8] ;  /* 0x00000808ff02b984 */ /* 0x03cea40008000800 */
[----:B--2---:R-:W-:-:S05]  /*0920*/  @!P3 LOP3.LUT R2, R2, 0x8000, RZ, 0xb8, !PT ;  /* 0x000080000202b812 */ /* 0x004fca00078eb8ff */
[----:B------:R4:W-:Y:S02]  /*0930*/  @!P3 STS [UR8+0x8], R2 ;  /* 0x00000802ff00b988 */ /* 0x0009e40008000808 */
.L_x_17:
[----:B------:R-:W-:Y:S05]  /*0940*/  BSYNC.RECONVERGENT B1 ;  /* 0x0000000000017941 */ /* 0x000fea0003800200 */
.L_x_12:
[----:B------:R-:W-:Y:S05]  /*0950*/  WARPSYNC.ALL ;  /* 0x0000000000007948 */ /* 0x000fea0003800000 */
[----:B------:R-:W-:Y:S01]  /*0960*/  NOP ;  /* 0x0000000000007918 */ /* 0x000fe20000000000 */
[----:B------:R-:W-:Y:S05]  /*0970*/  @P0 BRA `(.L_x_18) ;  /* 0x0000000000300947 */ /* 0x000fea0003800000 */
[----:B--234-:R-:W2:Y:S01]  /*0980*/  S2R R2, SR_LANEID ;  /* 0x0000000000027919 */ /* 0x01cea20000000000 */
[----:B------:R-:W-:Y:S05]  /*0990*/  WARPSYNC.ALL ;  /* 0x0000000000007948 */ /* 0x000fea0003800000 */
[----:B------:R-:W-:Y:S01]  /*09a0*/  NOP ;  /* 0x0000000000007918 */ /* 0x000fe20000000000 */
[----:B--2---:R-:W-:-:S05]  /*09b0*/  IMAD.SHL.U32 R5, R2, 0x4, RZ ;  /* 0x0000000402057824 */ /* 0x004fca00078e00ff */
[----:B------:R-:W2:Y:S01]  /*09c0*/  LDS R7, [R5+UR8] ;  /* 0x0000000805077984 */ /* 0x000ea20008000800 */
[----:B------:R-:W-:-:S05]  /*09d0*/  IADD3 R2, P1, PT, R5, UR24, RZ ;  /* 0x0000001805027c10 */ /* 0x000fca000ff3e0ff */
[----:B------:R-:W-:-:S05]  /*09e0*/  IMAD.X R3, RZ, RZ, UR25, P1 ;  /* 0x00000019ff037e24 */ /* 0x000fca00088e06ff */
[----:B--2---:R5:W2:Y:S01]  /*09f0*/  ATOMG.E.EXCH.STRONG.GPU PT, RZ, [R2], R7 ;  /* 0x0000000702ff73a8 */ /* 0x004aa200041ee100 */
[----:B------:R-:W-:-:S04]  /*0a00*/  DEPBAR {5,4,3,2,1,0} ;  /* 0x0000003f0000791a */ /* 0x000fc80000000000 */
[----:B------:R-:W3:Y:S02]  /*0a10*/  CCTL.E.C.LDCU.IV.DEEP [UR24] ;  /* 0x0000000018007540 */ /* 0x000ee40009c08000 */
[----:B---3--:R5:W-:Y:S01]  /*0a20*/  UTMACCTL.IV [UR24] ;  /* 0x00000000180079b9 */ /* 0x008be20008000000 */
[----:B------:R-:W-:Y:S01]  /*0a30*/  NOP ;  /* 0x0000000000007918 */ /* 0x000fe20000000000 */
.L_x_18:
[----:B------:R-:W-:Y:S05]  /*0a40*/  @P0 BRA `(.L_x_19) ;  /* 0x00000000000c0947 */ /* 0x000fea0003800000 */
[----:B------:R0:W-:Y:S01]  /*0a50*/  UTMACMDFLUSH ;  /* 0x00000000000079b7 */ /* 0x0001e20000000000 */
[----:B------:R-:W-:Y:S05]  /*0a60*/  @P0 BRA `(.L_x_19) ;  /* 0x0000000000040947 */ /* 0x000fea0003800000 */
[----:B------:R-:W-:-:S04]  /*0a70*/  DEPBAR.LE SB0, 0x0 ;  /* 0x000080000000791a */ /* 0x000fc80000000000 */
.L_x_19:
[----:B------:R-:W-:Y:S05]  /*0a80*/  WARPSYNC.ALL ;  /* 0x0000000000007948 */ /* 0x000fea0003800000 */
[----:B------:R-:W-:Y:S01]  /*0a90*/  NOP ;  /* 0x0000000000007918 */ /* 0x000fe20000000000 */
[----:B--2---:R-:W-:Y:S06]  /*0aa0*/  BAR.SYNC.DEFER_BLOCKING 0x0 ;  /* 0x0000000000007b1d */ /* 0x004fec0000010000 */
[----:B------:R-:W-:Y:S02]  /*0ab0*/  BSSY.RECONVERGENT B1, `(.L_x_20) ;  /* 0x000000b000017945 */ /* 0x000fe40003800200 */
[----:B------:R-:W-:Y:S06]  /*0ac0*/  BAR.SYNC.DEFER_BLOCKING 0x0 ;  /* 0x0000000000007b1d */ /* 0x000fec0000010000 */
[----:B------:R2:W-:Y:S01]  /*0ad0*/  @!P0 STS [R11], RZ ;  /* 0x000000ff0b008388 */ /* 0x0005e20000000800 */
[----:B------:R-:W-:Y:S01]  /*0ae0*/  NOP ;  /* 0x0000000000007918 */ /* 0x000fe20000000000 */
[----:B------:R-:W-:Y:S05]  /*0af0*/  @P3 BRA `(.L_x_21) ;  /* 0x0000000000183947 */ /* 0x000fea0003800000 */
[----:B---345:R-:W3:Y:S01]  /*0b00*/  LDS R2, [UR8+0x8] ;  /* 0x00000808ff027984 */ /* 0x038ee20008000800 */
[----:B------:R-:W4:Y:S01]  /*0b10*/  LDC.64 R6, c[0x0][0x388] ;  /* 0x0000e200ff067b82 */ /* 0x000f220000000a00 */
[----:B------:R-:W-:Y:S02]  /*0b20*/  IMAD.MOV.U32 R3, RZ, RZ, 0x70 ;  /* 0x00000070ff037424 */ /* 0x000fe400078e00ff */
[----:B----4-:R4:W-:Y:S03]  /*0b30*/  STS.64 [UR8], R6 ;  /* 0x00000006ff007988 */ /* 0x0109e60008000a08 */
[----:B---3--:R-:W-:-:S05]  /*0b40*/  LOP3.LUT R2, R2, 0x10, R3, 0xd8, !PT ;  /* 0x0000001002027812 */ /* 0x008fca00078ed803 */
[----:B------:R4:W-:Y:S02]  /*0b50*/  STS [UR8+0x8], R2 ;  /* 0x00000802ff007988 */ /* 0x0009e40008000808 */
.L_x_21:
[----:B-----5:R-:W-:Y:S05]  /*0b60*/  BSYNC.RECONVERGENT B1 ;  /* 0x0000000000017941 */ /* 0x020fea0003800200 */
.L_x_20:
[----:B------:R-:W-:Y:S04]  /*0b70*/  BSSY.RECONVERGENT B2, `(.L_x_22) ;  /* 0x000000f000027945 */ /* 0x000fe80003800200 */
[----:B------:R-:W-:Y:S04]  /*0b80*/  BSSY.RELIABLE B1, `(.L_x_23) ;  /* 0x000000c000017945 */ /* 0x000fe80003800100 */
[----:B------:R-:W-:Y:S05]  /*0b90*/  @P3 BRA `(.L_x_24) ;  /* 0x0000000000283947 */ /* 0x000fea0003800000 */
[----:B---34-:R-:W3:Y:S01]  /*0ba0*/  LDS R2, [UR8+0x34] ;  /* 0x00003408ff027984 */ /* 0x018ee20008000800 */
[----:B------:R-:W-:Y:S01]  /*0bb0*/  IMAD.MOV.U32 R3, RZ, RZ, 0x3f000000 ;  /* 0x3f000000ff037424 */ /* 0x000fe200078e00ff */
[----:B------:R-:W-:Y:S05]  /*0bc0*/  @P3 BREAK.RELIABLE B1 ;  /* 0x0000000000013942 */ /* 0x000fea0003800100 */
[----:B---3--:R-:W-:-:S05]  /*0bd0*/  LOP3.LUT R2, R2, 0xff000000, R3, 0xb8, !PT ;  /* 0xff00000002027812 */ /* 0x008fca00078eb803 */
[----:B------:R3:W-:Y:S01]  /*0be0*/  STS [UR8+0x34], R2 ;  /* 0x00003402ff007988 */ /* 0x0007e20008000808 */
[----:B------:R-:W-:Y:S05]  /*0bf0*/  @P3 BRA `(.L_x_25) ;  /* 0x0000000000183947 */ /* 0x000fea0003800000 */
[----:B---3--:R-:W3:Y:S01]  /*0c00*/  LDS R2, [UR8+0x38] ;  /* 0x00003808ff027984 */ /* 0x008ee20008000800 */
[----:B------:R-:W-:-:S05]  /*0c10*/  IMAD.MOV.U32 R3, RZ, RZ, 0xff ;  /* 0x000000ffff037424 */ /* 0x000fca00078e00ff */
[----:B---3--:R-:W-:-:S05]  /*0c20*/  LOP3.LUT R2, R2, 0xff, R3, 0xb8, !PT ;  /* 0x000000ff02027812 */ /* 0x008fca00078eb803 */
[----:B------:R5:W-:Y:S02]  /*0c30*/  STS [UR8+0x38], R2 ;  /* 0x00003802ff007988 */ /* 0x000be40008000808 */
.L_x_24:
[----:B------:R-:W-:Y:S05]  /*0c40*/  BSYNC.RELIABLE B1 ;  /* 0x0000000000017941 */ /* 0x000fea0003800100 */
.L_x_23:
[----:B------:R2:W-:Y:S02]  /*0c50*/  @!P3 STS [UR8+0x20], R12 ;  /* 0x0000200cff00b988 */ /* 0x0005e40008000808 */
.L_x_25:
[----:B------:R-:W-:Y:S05]  /*0c60*/  BSYNC.RECONVERGENT B2 ;  /* 0x0000000000027941 */ /* 0x000fea0003800200 */
.L_x_22:
[----:B------:R-:W-:Y:S05]  /*0c70*/  WARPSYNC.ALL ;  /* 0x0000000000007948 */ /* 0x000fea0003800000 */
[----:B------:R-:W-:Y:S01]  /*0c80*/  NOP ;  /* 0x0000000000007918 */ /* 0x000fe20000000000 */
[----:B------:R-:W2:Y:S01]  /*0c90*/  LDC R5, c[0x0][0x39c] ;  /* 0x0000e700ff057b82 */ /* 0x000ea20000000800 */
[----:B------:R-:W-:Y:S01]  /*0ca0*/  BSSY.RECONVERGENT B2, `(.L_x_26) ;  /* 0x0000010000027945 */ /* 0x000fe20003800200 */
[----:B--2---:R-:W-:-:S05]  /*0cb0*/  VIADD R5, R5, 0xffffffff ;  /* 0xffffffff05057836 */ /* 0x004fca0000000000 */
[----:B------:R2:W-:Y:S01]  /*0cc0*/  @!P3 STS [UR8+0x24], R5 ;  /* 0x00002405ff00b988 */ /* 0x0005e20008000808 */
[----:B------:R-:W-:Y:S05]  /*0cd0*/  @P3 BRA `(.L_x_27) ;  /* 0x0000000000303947 */ /* 0x000fea0003800000 */
[----:B------:R-:W2:Y:S01]  /*0ce0*/  LDS R3, [UR8+0x34] ;  /* 0x00003408ff037984 */ /* 0x000ea20008000800 */
[----:B----4-:R-:W4:Y:S03]  /*0cf0*/  LDC.64 R6, c[0x0][0x3b0] ;  /* 0x0000ec00ff067b82 */ /* 0x010f260000000a00 */
[----:B---3-5:R-:W3:Y:S01]  /*0d00*/  LDS R2, [UR8+0x1c] ;  /* 0x00001c08ff027984 */ /* 0x028ee20008000800 */
        /* <DEDUP_REMOVED lines=9> */
.L_x_27:
[----:B------:R-:W-:Y:S05]  /*0da0*/  BSYNC.RECONVERGENT B2 ;  /* 0x0000000000027941 */ /* 0x000fea0003800200 */
.L_x_26:
[----:B------:R-:W-:Y:S04]  /*0db0*/  BSSY.RECONVERGENT B3, `(.L_x_28) ;  /* 0x000001a000037945 */ /* 0x000fe80003800200 */
[----:B------:R-:W-:Y:S04]  /*0dc0*/  BSSY.RELIABLE B2, `(.L_x_29) ;  /* 0x0000015000027945 */ /* 0x000fe80003800100 */
[----:B------:R-:W-:Y:S05]  /*0dd0*/  @P3 BRA `(.L_x_30) ;  /* 0x0000000000203947 */ /* 0x000fea0003800000 */
[----:B---345:R-:W3:Y:S02]  /*0de0*/  LDS R2, [UR8+0x34] ;  /* 0x00003408ff027984 */ /* 0x038ee40008000800 */
[----:B---3--:R-:W-:-:S05]  /*0df0*/  LOP3.LUT R2, R2, 0x38, RZ, 0xb8, !PT ;  /* 0x0000003802027812 */ /* 0x008fca00078eb8ff */
[----:B------:R3:W-:Y:S01]  /*0e00*/  STS [UR8+0x34], R2 ;  /* 0x00003402ff007988 */ /* 0x0007e20008000808 */
[----:B------:R-:W-:Y:S05]  /*0e10*/  @P3 BRA `(.L_x_31) ;  /* 0x0000000000203947 */ /* 0x000fea0003800000 */
[----:B---3--:R-:W3:Y:S01]  /*0e20*/  LDS R2, [UR8+0x8] ;  /* 0x00000808ff027984 */ /* 0x008ee20008000800 */
[----:B------:R-:W-:-:S05]  /*0e30*/  IMAD.MOV.U32 R3, RZ, RZ, 0x780 ;  /* 0x00000780ff037424 */ /* 0x000fca00078e00ff */
[----:B---3--:R-:W-:-:S05]  /*0e40*/  LOP3.LUT R2, R2, 0x300, R3, 0xd8, !PT ;  /* 0x0000030002027812 */ /* 0x008fca00078ed803 */
[----:B------:R3:W-:Y:S02]  /*0e50*/  STS [UR8+0x8], R2 ;  /* 0x00000802ff007988 */ /* 0x0007e40008000808 */
.L_x_30:
[----:B------:R-:W-:Y:S05]  /*0e60*/  @P3 BRA `(.L_x_32) ;  /* 0x0000000000283947 */ /* 0x000fea0003800000 */
[----:B---345:R-:W3:Y:S02]  /*0e70*/  LDS R2, [UR8+0x8] ;  /* 0x00000808ff027984 */ /* 0x038ee40008000800 */
[----:B---3--:R-:W-:-:S05]  /*0e80*/  LOP3.LUT R2, R2, 0x1800, RZ, 0xb8, !PT ;  /* 0x0000180002027812 */ /* 0x008fca00078eb8ff */
[----:B------:R4:W-:Y:S02]  /*0e90*/  STS [UR8+0x8], R2 ;  /* 0x00000802ff007988 */ /* 0x0009e40008000808 */
.L_x_31:
[----:B------:R-:W-:Y:S05]  /*0ea0*/  @P3 BREAK.RELIABLE B2 ;  /* 0x0000000000023942 */ /* 0x000fea0003800100 */
[----:B------:R-:W-:Y:S05]  /*0eb0*/  @P3 BRA `(.L_x_33) ;  /* 0x0000000000243947 */ /* 0x000fea0003800000 */
[----:B---34-:R-:W3:Y:S01]  /*0ec0*/  LDS R2, [UR8+0x8] ;  /* 0x00000808ff027984 */ /* 0x018ee20008000800 */
[----:B------:R-:W-:-:S05]  /*0ed0*/  IMAD.MOV.U32 R3, RZ, RZ, 0x6000 ;  /* 0x00006000ff037424 */ /* 0x000fca00078e00ff */
[----:B---3--:R-:W-:-:S04]  /*0ee0*/  LOP3.LUT R2, R2, 0x6000, R3, 0xd8, !PT ;  /* 0x0000600002027812 */ /* 0x008fc800078ed803 */
[----:B------:R-:W-:-:S05]  /*0ef0*/  LOP3.LUT R2, R2, 0x400000, RZ, 0xb8, !PT ;  /* 0x0040000002027812 */ /* 0x000fca00078eb8ff */
[----:B------:R3:W-:Y:S02]  /*0f00*/  STS [UR8+0x8], R2 ;  /* 0x00000802ff007988 */ /* 0x0007e40008000808 */
.L_x_32:
[----:B------:R-:W-:Y:S05]  /*0f10*/  BSYNC.RELIABLE B2 ;  /* 0x0000000000027941 */ /* 0x000fea0003800100 */
.L_x_29:
[----:B---345:R-:W3:Y:S02]  /*0f20*/  @!P3 LDS R2, [UR8+0x8] ;  /* 0x00000808ff02b984 */ /* 0x038ee40008000800 */
[----:B---3--:R-:W-:-:S05]  /*0f30*/  @!P3 LOP3.LUT R2, R2, 0x8000, RZ, 0xb8, !PT ;  /* 0x000080000202b812 */ /* 0x008fca00078eb8ff */
[----:B------:R5:W-:Y:S02]  /*0f40*/  @!P3 STS [UR8+0x8], R2 ;  /* 0x00000802ff00b988 */ /* 0x000be40008000808 */
.L_x_33:
[----:B------:R-:W-:Y:S05]  /*0f50*/  BSYNC.RECONVERGENT B3 ;  /* 0x0000000000037941 */ /* 0x000fea0003800200 */
.L_x_28:
[----:B------:R-:W-:Y:S05]  /*0f60*/  WARPSYNC.ALL ;  /* 0x0000000000007948 */ /* 0x000fea0003800000 */
[----:B------:R-:W-:Y:S01]  /*0f70*/  NOP ;  /* 0x0000000000007918 */ /* 0x000fe20000000000 */
[----:B------:R-:W-:-:S04]  /*0f80*/  UIADD3 UR5, UPT, UPT, UR4, 0x80, URZ ;  /* 0x0000008004057890 */ /* 0x000fc8000fffe0ff */
[----:B------:R-:W-:-:S04]  /*0f90*/  UIADD3 UR26, UP0, UPT, UR5, UR20, URZ ;  /* 0x00000014051a7290 */ /* 0x000fc8000ff1e0ff */
[----:B------:R-:W-:Y:S01]  /*0fa0*/  ULEA.HI.X.SX32 UR27, UR5, UR21, 0x1, UP0 ;  /* 0x00000015051b7291 */ /* 0x000fe200080f0eff */
[----:B------:R-:W-:Y:S11]  /*0fb0*/  @P0 BRA `(.L_x_34) ;  /* 0x0000000000300947 */ /* 0x000ff60003800000 */
[----:B---345:R-:W3:Y:S01]  /*0fc0*/  S2R R2, SR_LANEID ;  /* 0x0000000000027919 */ /* 0x038ee20000000000 */
[----:B------:R-:W-:Y:S05]  /*0fd0*/  WARPSYNC.ALL ;  /* 0x0000000000007948 */ /* 0x000fea0003800000 */
[----:B------:R-:W-:Y:S01]  /*0fe0*/  NOP ;  /* 0x0000000000007918 */ /* 0x000fe20000000000 */
[----:B---3--:R-:W-:-:S05]  /*0ff0*/  IMAD.SHL.U32 R6, R2, 0x4, RZ ;  /* 0x0000000402067824 */ /* 0x008fca00078e00ff */
[----:B------:R-:W3:Y:S01]  /*1000*/  LDS R7, [R6+UR8] ;  /* 0x0000000806077984 */ /* 0x000ee20008000800 */
[----:B------:R-:W-:-:S05]  /*1010*/  IADD3 R2, P1, PT, R6, UR26, RZ ;  /* 0x0000001a06027c10 */ /* 0x000fca000ff3e0ff */
[----:B------:R-:W-:-:S05]  /*1020*/  IMAD.X R3, RZ, RZ, UR27, P1 ;  /* 0x0000001bff037e24 */ /* 0x000fca00088e06ff */
[----:B---3--:R3:W4:Y:S01]  /*1030*/  ATOMG.E.EXCH.STRONG.GPU PT, RZ, [R2], R7 ;  /* 0x0000000702ff73a8 */ /* 0x00872200041ee100 */
[----:B------:R-:W-:-:S04]  /*1040*/  DEPBAR {5,4,3,2,1,0} ;  /* 0x0000003f0000791a */ /* 0x000fc80000000000 */
[----:B------:R-:W5:Y:S02]  /*1050*/  CCTL.E.C.LDCU.IV.DEEP [UR26] ;  /* 0x000000001a007540 */ /* 0x000f640009c08000 */
[----:B-----5:R3:W-:Y:S01]  /*1060*/  UTMACCTL.IV [UR26] ;  /* 0x000000001a0079b9 */ /* 0x0207e20008000000 */
[----:B------:R-:W-:Y:S01]  /*1070*/  NOP ;  /* 0x0000000000007918 */ /* 0x000fe20000000000 */
.L_x_34:
[----:B------:R-:W-:Y:S05]  /*1080*/  @P0 BRA `(.L_x_35) ;  /* 0x00000000000c0947 */ /* 0x000fea0003800000 */
[----:B------:R0:W-:Y:S01]  /*1090*/  UTMACMDFLUSH ;  /* 0x00000000000079b7 */ /* 0x0001e20000000000 */
[----:B------:R-:W-:Y:S05]  /*10a0*/  @P0 BRA `(.L_x_35) ;  /* 0x0000000000040947 */ /* 0x000fea0003800000 */
[----:B------:R-:W-:-:S04]  /*10b0*/  DEPBAR.LE SB0, 0x0 ;  /* 0x000080000000791a */ /* 0x000fc80000000000 */
.L_x_35:
[----:B------:R-:W-:Y:S05]  /*10c0*/  WARPSYNC.ALL ;  /* 0x0000000000007948 */ /* 0x000fea0003800000 */
[----:B------:R-:W-:Y:S01]  /*10d0*/  NOP ;  /* 0x0000000000007918 */ /* 0x000fe20000000000 */
[----:B----4-:R-:W-:Y:S06]  /*10e0*/  BAR.SYNC.DEFER_BLOCKING 0x0 ;  /* 0x0000000000007b1d */ /* 0x010fec0000010000 */
[----:B------:R-:W-:Y:S02]  /*10f0*/  BSSY.RECONVERGENT B3, `(.L_x_36) ;  /* 0x000000b000037945 */ /* 0x000fe40003800200 */
[----:B------:R-:W-:Y:S06]  /*1100*/  BAR.SYNC.DEFER_BLOCKING 0x0 ;  /* 0x0000000000007b1d */ /* 0x000fec0000010000 */
[----:B------:R4:W-:Y:S01]  /*1110*/  @!P0 STS [R11], RZ ;  /* 0x000000ff0b008388 */ /* 0x0009e20000000800 */
[----:B------:R-:W-:Y:S01]  /*1120*/  NOP ;  /* 0x0000000000007918 */ /* 0x000fe20000000000 */
[----:B------:R-:W-:Y:S05]  /*1130*/  @P3 BRA `(.L_x_37) ;  /* 0x0000000000183947 */ /* 0x000fea0003800000 */
[----:B---3-5:R-:W3:Y:S01]  /*1140*/  LDS R2, [UR8+0x8] ;  /* 0x00000808ff027984 */ /* 0x028ee20008000800 */
[----:B------:R-:W5:Y:S01]  /*1150*/  LDC.64 R6, c[0x0][0x390] ;  /* 0x0000e400ff067b82 */ /* 0x000f620000000a00 */
[----:B------:R-:W-:Y:S02]  /*1160*/  IMAD.MOV.U32 R3, RZ, RZ, 0x70 ;  /* 0x00000070ff037424 */ /* 0x000fe400078e00ff */
[----:B-----5:R5:W-:Y:S03]  /*1170*/  STS.64 [UR8], R6 ;  /* 0x00000006ff007988 */ /* 0x020be60008000a08 */
[----:B---3--:R-:W-:-:S05]  /*1180*/  LOP3.LUT R2, R2, 0x10, R3, 0xd8, !PT ;  /* 0x0000001002027812 */ /* 0x008fca00078ed803 */
[----:B------:R5:W-:Y:S02]  /*1190*/  STS [UR8+0x8], R2 ;  /* 0x00000802ff007988 */ /* 0x000be40008000808 */
.L_x_37:
[----:B---3--:R-:W-:Y:S05]  /*11a0*/  BSYNC.RECONVERGENT B3 ;  /* 0x0000000000037941 */ /* 0x008fea0003800200 */
.L_x_36:
[----:B------:R-:W-:Y:S04]  /*11b0*/  BSSY.RECONVERGENT B4, `(.L_x_38) ;  /* 0x0000011000047945 */ /* 0x000fe80003800200 */
[----:B------:R-:W-:Y:S04]  /*11c0*/  BSSY.RELIABLE B3, `(.L_x_39) ;  /* 0x000000e000037945 */ /* 0x000fe80003800100 */
[----:B------:R-:W-:Y:S05]  /*11d0*/  @P3 BRA `(.L_x_40) ;  /* 0x0000000000243947 */ /* 0x000fea0003800000 */
[----:B-----5:R-:W3:Y:S01]  /*11e0*/  LDS R2, [UR8+0x34] ;  /* 0x00003408ff027984 */ /* 0x020ee20008000800 */
[----:B------:R-:W-:-:S05]  /*11f0*/  IMAD.MOV.U32 R3, RZ, RZ, 0x3f000000 ;  /* 0x3f000000ff037424 */ /* 0x000fca00078e00ff */
[----:B---3--:R-:W-:-:S05]  /*1200*/  LOP3.LUT R2, R2, 0xff000000, R3, 0xb8, !PT ;  /* 0xff00000002027812 */ /* 0x008fca00078eb803 */
[----:B------:R3:W-:Y:S01]  /*1210*/  STS [UR8+0x34], R2 ;  /* 0x00003402ff007988 */ /* 0x0007e20008000808 */
[----:B------:R-:W-:Y:S05]  /*1220*/  @P3 BRA `(.L_x_41) ;  /* 0x00000000001c3947 */ /* 0x000fea0003800000 */
[----:B---3--:R-:W3:Y:S01]  /*1230*/  LDS R2, [UR8+0x38] ;  /* 0x00003808ff027984 */ /* 0x008ee20008000800 */
[----:B------:R-:W-:-:S05]  /*1240*/  IMAD.MOV.U32 R3, RZ, RZ, 0x3f ;  /* 0x0000003fff037424 */ /* 0x000fca00078e00ff */
[----:B---3--:R-:W-:-:S05]  /*1250*/  LOP3.LUT R2, R2, 0xff, R3, 0xb8, !PT ;  /* 0x000000ff02027812 */ /* 0x008fca00078eb803 */
[----:B------:R3:W-:Y:S02]  /*1260*/  STS [UR8+0x38], R2 ;  /* 0x00003802ff007988 */ /* 0x0007e40008000808 */
.L_x_40:
[----:B------:R-:W-:Y:S05]  /*1270*/  @P3 BREAK.RELIABLE B3 ;  /* 0x0000000000033942 */ /* 0x000fea0003800100 */
[----:B------:R-:W-:Y:S05]  /*1280*/  @P3 BRA `(.L_x_42) ;  /* 0x00000000000c3947 */ /* 0x000fea0003800000 */
[----:B------:R2:W-:Y:S02]  /*1290*/  STS [UR8+0x20], R5 ;  /* 0x00002005ff007988 */ /* 0x0005e40008000808 */
.L_x_41:
[----:B------:R-:W-:Y:S05]  /*12a0*/  BSYNC.RELIABLE B3 ;  /* 0x0000000000037941 */ /* 0x000fea0003800100 */
.L_x_39:
[----:B------:R2:W-:Y:S02]  /*12b0*/  @!P3 STS [UR8+0x24], R4 ;  /* 0x00002404ff00b988 */ /* 0x0005e40008000808 */
.L_x_42:
[----:B------:R-:W-:Y:S05]  /*12c0*/  BSYNC.RECONVERGENT B4 ;  /* 0x0000000000047941 */ /* 0x000fea0003800200 */
.L_x_38:
[----:B------:R-:W-:Y:S05]  /*12d0*/  WARPSYNC.ALL ;  /* 0x0000000000007948 */ /* 0x000fea0003800000 */
[----:B------:R-:W-:Y:S01]  /*12e0*/  NOP ;  /* 0x0000000000007918 */ /* 0x000fe20000000000 */
[----:B------:R-:W-:Y:S04]  /*12f0*/  BSSY.RECONVERGENT B4, `(.L_x_43) ;  /* 0x000000e000047945 */ /* 0x000fe80003800200 */
[----:B------:R-:W-:Y:S05]  /*1300*/  @P3 BRA `(.L_x_44) ;  /* 0x0000000000303947 */ /* 0x000fea0003800000 */
[----:B------:R-:W2:Y:S02]  /*1310*/  LDS R3, [UR8+0x34] ;  /* 0x00003408ff037984 */ /* 0x000ea40008000800 */
[----:B--2---:R-:W2:Y:S02]  /*1320*/  LDC.64 R4, c[0x0][0x3b8] ;  /* 0x0000ee00ff047b82 */ /* 0x004ea40000000a00 */
[----:B---3-5:R-:W3:Y:S01]  /*1330*/  LDS R2, [UR8+0x1c] ;  /* 0x00001c08ff027984 */ /* 0x028ee20008000800 */
[C---:B--2---:R-:W-:Y:S01]  /*1340*/  SHF.L.U64.HI R5, R4.reuse, 0x1, R5 ;  /* 0x0000000104057819 */ /* 0x044fe20000010205 */
[----:B------:R-:W-:-:S03]  /*1350*/  IMAD.SHL.U32 R4, R4, 0x2, RZ ;  /* 0x0000000204047824 */ /* 0x000fc600078e00ff */
[--C-:B------:R-:W-:Y:S02]  /*1360*/  SHF.R.U32.HI R7, RZ, 0x4, R5.reuse ;  /* 0x00000004ff077819 */ /* 0x100fe40000011605 */
[----:B------:R-:W-:-:S05]  /*1370*/  SHF.R.U64 R4, R4, 0x4, R5 ;  /* 0x0000000404047819 */ /* 0x000fca0000001205 */
[----:B------:R2:W-:Y:S01]  /*1380*/  STS [UR8+0xc], R4 ;  /* 0x00000c04ff007988 */ /* 0x0005e20008000808 */
[----:B------:R-:W-:Y:S02]  /*1390*/  LOP3.LUT R3, R3, 0x7, RZ, 0xb8, !PT ;  /* 0x0000000703037812 */ /* 0x000fe400078eb8ff */
[----:B---3--:R-:W-:-:S03]  /*13a0*/  LOP3.LUT R2, R2, 0xf, R7, 0xb8, !PT ;  /* 0x0000000f02027812 */ /* 0x008fc600078eb807 */
[----:B------:R2:W-:Y:S04]  /*13b0*/  STS [UR8+0x34], R3 ;  /* 0x00003403ff007988 */ /* 0x0005e80008000808 */
[----:B------:R2:W-:Y:S02]  /*13c0*/  STS [UR8+0x1c], R2 ;  /* 0x00001c02ff007988 */ /* 0x0005e40008000808 */
.L_x_44:
[----:B------:R-:W-:Y:S05]  /*13d0*/  BSYNC.RECONVERGENT B4 ;  /* 0x0000000000047941 */ /* 0x000fea0003800200 */
.L_x_43:
[----:B------:R-:W-:Y:S04]  /*13e0*/  BSSY.RECONVERGENT B5, `(.L_x_45) ;  /* 0x000001a000057945 */ /* 0x000fe80003800200 */
[----:B------:R-:W-:Y:S04]  /*13f0*/  BSSY.RELIABLE B4, `(.L_x_46) ;  /* 0x0000015000047945 */ /* 0x000fe80003800100 */
[----:B------:R-:W-:Y:S05]  /*1400*/  @P3 BRA `(.L_x_47) ;  /* 0x0000000000203947 */ /* 0x000fea0003800000 */
[----:B--23-5:R-:W2:Y:S02]  /*1410*/  LDS R2, [UR8+0x34] ;  /* 0x00003408ff027984 */ /* 0x02cea40008000800 */
[----:B--2---:R-:W-:-:S05]  /*1420*/  LOP3.LUT R2, R2, 0x38, RZ, 0xb8, !PT ;  /* 0x0000003802027812 */ /* 0x004fca00078eb8ff */
[----:B------:R2:W-:Y:S01]  /*1430*/  STS [UR8+0x34], R2 ;  /* 0x00003402ff007988 */ /* 0x0005e20008000808 */
[----:B------:R-:W-:Y:S05]  /*1440*/  @P3 BRA `(.L_x_48) ;  /* 0x0000000000203947 */ /* 0x000fea0003800000 */
[----:B--2---:R-:W2:Y:S01]  /*1450*/  LDS R2, [UR8+0x8] ;  /* 0x00000808ff027984 */ /* 0x004ea20008000800 */
[----:B------:R-:W-:-:S05]  /*1460*/  IMAD.MOV.U32 R3, RZ, RZ, 0x780 ;  /* 0x00000780ff037424 */ /* 0x000fca00078e00ff */
[----:B--2---:R-:W-:-:S05]  /*1470*/  LOP3.LUT R2, R2, 0x300, R3, 0xd8, !PT ;  /* 0x0000030002027812 */ /* 0x004fca00078ed803 */
[----:B------:R2:W-:Y:S02]  /*1480*/  STS [UR8+0x8], R2 ;  /* 0x00000802ff007988 */ /* 0x0005e40008000808 */
.L_x_47:
[----:B------:R-:W-:Y:S05]  /*1490*/  @P3 BRA `(.L_x_49) ;  /* 0x0000000000283947 */ /* 0x000fea0003800000 */
[----:B--23-5:R-:W2:Y:S02]  /*14a0*/  LDS R2, [UR8+0x8] ;  /* 0x00000808ff027984 */ /* 0x02cea40008000800 */
[----:B--2---:R-:W-:-:S05]  /*14b0*/  LOP3.LUT R2, R2, 0x1800, RZ, 0xb8, !PT ;  /* 0x0000180002027812 */ /* 0x004fca00078eb8ff */
[----:B------:R3:W-:Y:S02]  /*14c0*/  STS [UR8+0x8], R2 ;  /* 0x00000802ff007988 */ /* 0x0007e40008000808 */
.L_x_48:
[----:B------:R-:W-:Y:S05]  /*14d0*/  @P3 BREAK.RELIABLE B4 ;  /* 0x0000000000043942 */ /* 0x000fea0003800100 */
[----:B------:R-:W-:Y:S05]  /*14e0*/  @P3 BRA `(.L_x_50) ;  /* 0x0000000000243947 */ /* 0x000fea0003800000 */
[----:B--23--:R-:W2:Y:S01]  /*14f0*/  LDS R2, [UR8+0x8] ;  /* 0x00000808ff027984 */ /* 0x00cea20008000800 */
[----:B------:R-:W-:-:S05]  /*1500*/  IMAD.MOV.U32 R3, RZ, RZ, 0x6000 ;  /* 0x00006000ff037424 */ /* 0x000fca00078e00ff */
[----:B--2---:R-:W-:-:S04]  /*1510*/  LOP3.LUT R2, R2, 0x6000, R3, 0xd8, !PT ;  /* 0x0000600002027812 */ /* 0x004fc800078ed803 */
[----:B------:R-:W-:-:S05]  /*1520*/  LOP3.LUT R2, R2, 0x400000, RZ, 0xb8, !PT ;  /* 0x0040000002027812 */ /* 0x000fca00078eb8ff */
[----:B------:R2:W-:Y:S02]  /*1530*/  STS [UR8+0x8], R2 ;  /* 0x00000802ff007988 */ /* 0x0005e40008000808 */
.L_x_49:
[----:B------:R-:W-:Y:S05]  /*1540*/  BSYNC.RELIABLE B4 ;  /* 0x0000000000047941 */ /* 0x000fea0003800100 */
.L_x_46:
[----:B--23-5:R-:W2:Y:S02]  /*1550*/  @!P3 LDS R2, [UR8+0x8] ;  /* 0x00000808ff02b984 */ /* 0x02cea40008000800 */
[----:B--2---:R-:W-:-:S05]  /*1560*/  @!P3 LOP3.LUT R2, R2, 0x8000, RZ, 0xb8, !PT ;  /* 0x000080000202b812 */ /* 0x004fca00078eb8ff */
[----:B------:R5:W-:Y:S02]  /*1570*/  @!P3 STS [UR8+0x8], R2 ;  /* 0x00000802ff00b988 */ /* 0x000be40008000808 */
.L_x_50:
[----:B------:R-:W-:Y:S05]  /*1580*/  BSYNC.RECONVERGENT B5 ;  /* 0x0000000000057941 */ /* 0x000fea0003800200 */
.L_x_45:
[----:B------:R-:W-:Y:S05]  /*1590*/  WARPSYNC.ALL ;  /* 0x0000000000007948 */ /* 0x000fea0003800000 */
[----:B------:R-:W-:Y:S01]  /*15a0*/  NOP ;  /* 0x0000000000007918 */ /* 0x000fe20000000000 */
[----:B------:R-:W-:-:S04]  /*15b0*/  UIADD3 UR4, UPT, UPT, UR4, 0x100, URZ ;  /* 0x0000010004047890 */ /* 0x000fc8000fffe0ff */
[----:B------:R-:W-:-:S04]  /*15c0*/  UIADD3 UR20, UP0, UPT, UR4, UR20, URZ ;  /* 0x0000001404147290 */ /* 0x000fc8000ff1e0ff */
[----:B------:R-:W-:Y:S01]  /*15d0*/  ULEA.HI.X.SX32 UR21, UR4, UR21, 0x1, UP0 ;  /* 0x0000001504157291 */ /* 0x000fe200080f0eff */
[----:B------:R-:W-:Y:S11]  /*15e0*/  @P0 BRA `(.L_x_51) ;  /* 0x0000000000300947 */ /* 0x000ff60003800000 */
[----:B--23-5:R-:W2:Y:S01]  /*15f0*/  S2R R2, SR_LANEID ;  /* 0x0000000000027919 */ /* 0x02cea20000000000 */
[----:B------:R-:W-:Y:S05]  /*1600*/  WARPSYNC.ALL ;  /* 0x0000000000007948 */ /* 0x000fea0003800000 */
[----:B------:R-:W-:Y:S01]  /*1610*/  NOP ;  /* 0x0000000000007918 */ /* 0x000fe20000000000 */
[----:B--2---:R-:W-:-:S05]  /*1620*/  IMAD.SHL.U32 R4, R2, 0x4, RZ ;  /* 0x0000000402047824 */ /* 0x004fca00078e00ff */
[----:B------:R-:W2:Y:S01]  /*1630*/  LDS R5, [R4+UR8] ;  /* 0x0000000804057984 */ /* 0x000ea20008000800 */
[----:B------:R-:W-:-:S05]  /*1640*/  IADD3 R2, P1, PT, R4, UR20, RZ ;  /* 0x0000001404027c10 */ /* 0x000fca000ff3e0ff */
[----:B------:R-:W-:-:S05]  /*1650*/  IMAD.X R3, RZ, RZ, UR21, P1 ;  /* 0x00000015ff037e24 */ /* 0x000fca00088e06ff */
[----:B--2---:R2:W3:Y:S01]  /*1660*/  ATOMG.E.EXCH.STRONG.GPU PT, RZ, [R2], R5 ;  /* 0x0000000502ff73a8 */ /* 0x0044e200041ee100 */
[----:B------:R-:W-:-:S04]  /*1670*/  DEPBAR {5,4,3,2,1,0} ;  /* 0x0000003f0000791a */ /* 0x000fc80000000000 */
[----:B------:R-:W5:Y:S02]  /*1680*/  CCTL.E.C.LDCU.IV.DEEP [UR20] ;  /* 0x0000000014007540 */ /* 0x000f640009c08000 */
[----:B-----5:R2:W-:Y:S01]  /*1690*/  UTMACCTL.IV [UR20] ;  /* 0x00000000140079b9 */ /* 0x0205e20008000000 */
[----:B------:R-:W-:Y:S01]  /*16a0*/  NOP ;  /* 0x0000000000007918 */ /* 0x000fe20000000000 */
.L_x_51:
[----:B------:R-:W-:Y:S05]  /*16b0*/  @P0 BRA `(.L_x_52) ;  /* 0x00000000000c0947 */ /* 0x000fea0003800000 */
[----:B------:R0:W-:Y:S01]  /*16c0*/  UTMACMDFLUSH ;  /* 0x00000000000079b7 */ /* 0x0001e20000000000 */
[----:B------:R-:W-:Y:S05]  /*16d0*/  @P0 BRA `(.L_x_52) ;  /* 0x0000000000040947 */ /* 0x000fea0003800000 */
[----:B------:R-:W-:-:S04]  /*16e0*/  DEPBAR.LE SB0, 0x0 ;  /* 0x000080000000791a */ /* 0x000fc80000000000 */
.L_x_52:
[----:B------:R-:W-:Y:S05]  /*16f0*/  WARPSYNC.ALL ;  /* 0x0000000000007948 */ /* 0x000fea0003800000 */
[----:B------:R-:W-:Y:S01]  /*1700*/  NOP ;  /* 0x0000000000007918 */ /* 0x000fe20000000000 */
[----:B---3--:R-:W-:Y:S01]  /*1710*/  BAR.SYNC.DEFER_BLOCKING 0x0 ;  /* 0x0000000000007b1d */ /* 0x008fe20000010000 */
[----:B--2--5:R-:W-:Y:S01]  /*1720*/  SHF.R.U32.HI R2, RZ, 0x5, R0 ;  /* 0x00000005ff027819 */ /* 0x024fe20000011600 */
[----:B------:R-:W-:Y:S01]  /*1730*/  UIADD3 UR12, UPT, UPT, UR8, 0x14010, URZ ;  /* 0x00014010080c7890 */ /* 0x000fe2000fffe0ff */
[----:B------:R-:W-:Y:S01]  /*1740*/  ISETP.GE.AND P0, PT, R10, 0x1, PT ;  /* 0x000000010a00780c */ /* 0x000fe20003f06270 */
[----:B------:R-:W-:Y:S01]  /*1750*/  USHF.L.U32 UR15, UR7, 0x6, URZ ;  /* 0x00000006070f7899 */ /* 0x000fe200080006ff */
[----:B------:R-:W-:Y:S01]  /*1760*/  R2UR UR22, R2 ;  /* 0x00000000021672ca */ /* 0x000fe200000e0000 */
[----:B------:R-:W-:Y:S01]  /*1770*/  VOTEU.ALL UP0, P3 ;  /* 0x0000000000ff7886 */ /* 0x000fe20001800000 */
[----:B------:R-:W-:Y:S01]  /*1780*/  UMOV UR4, 0x1 ;  /* 0x0000000100047882 */ /* 0x000fe20000000000 */
[----:B------:R-:W-:Y:S01]  /*1790*/  VOTEU.ALL UP1, P3 ;  /* 0x0000000000ff7886 */ /* 0x000fe20001820000 */
[----:B------:R-:W-:Y:S01]  /*17a0*/  USHF.L.U32 UR19, UR19, 0x8, URZ ;  /* 0x0000000813137899 */ /* 0x000fe200080006ff */
[----:B------:R-:W-:Y:S01]  /*17b0*/  BSSY.RECONVERGENT B5, `(.L_x_53) ;  /* 0x0000018000057945 */ /* 0x000fe20003800200 */
[----:B------:R-:W-:-:S04]  /*17c0*/  @!UP0 UIADD3 UR10, UPT, UPT, -UR4, 0x100000, URZ ;  /* 0x00100000040a8890 */ /* 0x000fc8000fffe1ff */
[----:B------:R-:W-:Y:S02]  /*17d0*/  @!UP0 USHF.L.U32 UR11, UR10, 0xb, URZ ;  /* 0x0000000b0a0b8899 */ /* 0x000fe400080006ff */
[----:B------:R-:W-:Y:S02]  /*17e0*/  @!UP0 USHF.L.U32 UR10, UR10, 0x1, URZ ;  /* 0x000000010a0a8899 */ /* 0x000fe400080006ff */
[----:B------:R-:W-:-:S04]  /*17f0*/  @!UP0 UIADD3 UR4, UPT, UPT, -UR4, 0x100000, URZ ;  /* 0x0010000004048890 */ /* 0x000fc8000fffe1ff */
[----:B------:R-:W-:Y:S02]  /*1800*/  @!UP0 USHF.L.U32 UR5, UR4, 0xb, URZ ;  /* 0x0000000b04058899 */ /* 0x000fe400080006ff */
[----:B------:R-:W-:Y:S01]  /*1810*/  @!UP0 USHF.L.U32 UR4, UR4, 0x1, URZ ;  /* 0x0000000104048899 */ /* 0x000fe200080006ff */
[----:B------:R-:W-:Y:S01]  /*1820*/  VOTEU.ALL UP0, P3 ;  /* 0x0000000000ff7886 */ /* 0x000fe20001800000 */
[----:B------:R-:W2:Y:S04]  /*1830*/  FENCE.VIEW.ASYNC.S ;  /* 0x00000000000073c6 */ /* 0x000ea80000000000 */
[----:B--2---:R2:W3:Y:S06]  /*1840*/  @!UP0 SYNCS.EXCH.64 URZ, [UR8+0x14000], UR10 ;  /* 0x0140000a08ff85b2 */ /* 0x0044ec0008000100 */
[----:B------:R2:W3:Y:S02]  /*1850*/  @!UP1 SYNCS.EXCH.64 URZ, [UR8+0x14010], UR4 ;  /* 0x0140100408ff95b2 */ /* 0x0004e40008000100 */
[----:B---3--:R-:W-:Y:S06]  /*1860*/  BAR.SYNC.DEFER_BLOCKING 0x0 ;  /* 0x0000000000007b1d */ /* 0x008fec0000010000 */
[----:B------:R-:W-:Y:S05]  /*1870*/  @P3 BRA `(.L_x_54) ;  /* 0x00000000002c3947 */ /* 0x000fea0003800000 */
[----:B--2---:R-:W-:Y:S02]  /*1880*/  UMOV UR4, 0x1 ;  /* 0x0000000100047882 */ /* 0x004fe40000000000 */
[----:B------:R-:W-:-:S04]  /*1890*/  UIADD3 UR10, UPT, UPT, -UR4, 0x100000, URZ ;  /* 0x00100000040a7890 */ /* 0x000fc8000fffe1ff */
[----:B------:R-:W-:Y:S02]  /*18a0*/  USHF.L.U32 UR11, UR10, 0xb, URZ ;  /* 0x0000000b0a0b7899 */ /* 0x000fe400080006ff */
[----:B------:R-:W-:Y:S02]  /*18b0*/  USHF.L.U32 UR10, UR10, 0x1, URZ ;  /* 0x000000010a0a7899 */ /* 0x000fe400080006ff */
[----:B------:R-:W-:-:S04]  /*18c0*/  UIADD3 UR4, UPT, UPT, -UR4, 0x100000, URZ ;  /* 0x0010000004047890 */ /* 0x000fc8000fffe1ff */
[----:B------:R-:W-:Y:S02]  /*18d0*/  USHF.L.U32 UR5, UR4, 0xb, URZ ;  /* 0x0000000b04057899 */ /* 0x000fe400080006ff */
[----:B------:R-:W-:Y:S01]  /*18e0*/  USHF.L.U32 UR4, UR4, 0x1, URZ ;  /* 0x0000000104047899 */ /* 0x000fe200080006ff */
[----:B------:R-:W2:Y:S03]  /*18f0*/  FENCE.VIEW.ASYNC.S ;  /* 0x00000000000073c6 */ /* 0x000ea60000000000 */
[----:B--2---:R3:W5:Y:S08]  /*1900*/  SYNCS.EXCH.64 URZ, [UR8+0x14008], UR10 ;  /* 0x0140080a08ff75b2 */ /* 0x0047700008000100 */
[----:B------:R3:W2:Y:S02]  /*1910*/  SYNCS.EXCH.64 URZ, [UR8+0x14018], UR4 ;  /* 0x0140180408ff75b2 */ /* 0x0006a40008000100 */
[----:B---3--:R-:W-:Y:S01]  /*1920*/  NOP ;  /* 0x0000000000007918 */ /* 0x008fe20000000000 */
.L_x_54:
[----:B--2---:R-:W-:Y:S05]  /*1930*/  BSYNC.RECONVERGENT B5 ;  /* 0x0000000000057941 */ /* 0x004fea0003800200 */
.L_x_53:
[----:B------:R-:W-:Y:S05]  /*1940*/  @!P0 BRA `(.L_x_55) ;  /* 0x0000000800788947 */ /* 0x000fea0003800000 */
[----:B-----5:R-:W-:Y:S01]  /*1950*/  BAR.SYNC.DEFER_BLOCKING 0x0 ;  /* 0x0000000000007b1d */ /* 0x020fe20000010000 */
[----:B------:R-:W-:Y:S01]  /*1960*/  ELECT P1, URZ, PT ;  /* 0x0000000000ff782f */ /* 0x000fe20003820000 */
[----:B------:R-:W-:Y:S01]  /*1970*/  @!P3 IMAD.MOV.U32 R2, RZ, RZ, 0xa000 ;  /* 0x0000a000ff02b424 */ /* 0x000fe200078e00ff */
[----:B------:R-:W-:Y:S02]  /*1980*/  UIADD3 UR4, UPT, UPT, UR8, 0x10000, URZ ;  /* 0x0001000008047890 */ /* 0x000fe4000fffe0ff */
[----:B------:R-:W-:Y:S01]  /*1990*/  ISETP.LT.U32.AND P1, PT, R68, 0x20, P1 ;  /* 0x000000204400780c */ /* 0x000fe20000f21070 */
[----:B------:R-:W-:Y:S01]  /*19a0*/  UMOV UR7, UR15 ;  /* 0x0000000f00077c82 */ /* 0x000fe20008000000 */
[----:B------:R-:W-:Y:S01]  /*19b0*/  ELECT P0, URZ, PT ;  /* 0x0000000000ff782f */ /* 0x000fe20003800000 */
[----:B------:R-:W-:-:S03]  /*19c0*/  UMOV UR11, UR19 ;  /* 0x00000013000b7c82 */ /* 0x000fc60008000000 */
[----:B------:R-:W-:-:S07]  /*19d0*/  ISETP.LT.U32.AND P0, PT, R68, 0x20, P0 ;  /* 0x000000204400780c */ /* 0x000fce0000701070 */
[----:B------:R-:W-:Y:S01]  /*19e0*/  VOTEU.ANY UP0, P1 ;  /* 0x0000000000ff7886 */ /* 0x000fe20000800100 */
[----:B------:R-:W-:-:S04]  /*19f0*/  VOTEU.ANY UP2, P1 ;  /* 0x0000000000ff7886 */ /* 0x000fc80000840100 */
[----:B------:R-:W-:Y:S02]  /*1a00*/  @UP0 UIADD3 UR5, UPT, UPT, UR8, 0x14000, URZ ;  /* 0x0001400008050890 */ /* 0x000fe4000fffe0ff */
[----:B------:R2:W-:Y:S01]  /*1a10*/  @!P3 SYNCS.ARRIVE.TRANS64 RZ, [UR8+0x14000], R2 ;  /* 0x01400002ffffb9a7 */ /* 0x0005e20008000008 */
[----:B------:R-:W-:Y:S01]  /*1a20*/  @UP0 UMOV UR6, URZ ;  /* 0x000000ff00060c82 */ /* 0x000fe20008000000 */
[----:B------:R-:W-:Y:S01]  /*1a30*/  BAR.SYNC.DEFER_BLOCKING 0x0 ;  /* 0x0000000000007b1d */ /* 0x000fe20000010000 */
[----:B------:R-:W-:-:S05]  /*1a40*/  UISETP.NE.U32.AND UP0, UPT, UR22, URZ, UPT ;  /* 0x000000ff1600728c */ /* 0x000fca000bf05070 */
[----:B------:R-:W-:Y:S01]  /*1a50*/  VOTEU.ANY UP1, P0 ;  /* 0x0000000000ff7886 */ /* 0x000fe20000020100 */
[----:B------:R-:W-:-:S04]  /*1a60*/  VOTEU.ANY UP3, P0 ;  /* 0x0000000000ff7886 */ /* 0x000fc80000060100 */
[----:B------:R-:W-:Y:S01]  /*1a70*/  @UP1 UIADD3 UR9, UPT, UPT, UR8, 0x14000, URZ ;  /* 0x0001400008091890 */ /* 0x000fe2000fffe0ff */
[----:B------:R-:W-:Y:S01]  /*1a80*/  @UP1 UMOV UR10, URZ ;  /* 0x000000ff000a1c82 */ /* 0x000fe20008000000 */
[----:B------:R2:W-:Y:S01]  /*1a90*/  @UP2 UTMALDG.2D [UR4], [UR24] ;  /* 0x00000004180025b4 */ /* 0x0005e20008008000 */
[----:B------:R3:W-:Y:S06]  /*1aa0*/  MEMBAR.ALL.CTA ;  /* 0x0000000000007992 */ /* 0x0007ec0000008000 */
[----:B---3--:R-:W3:Y:S02]  /*1ab0*/  FENCE.VIEW.ASYNC.S ;  /* 0x00000000000073c6 */ /* 0x008ee40000000000 */
[----:B---3--:R-:W-:Y:S06]  /*1ac0*/  BAR.SYNC.DEFER_BLOCKING 0x0 ;  /* 0x0000000000007b1d */ /* 0x008fec0000010000 */
[----:B------:R2:W-:Y:S02]  /*1ad0*/  @UP3 UTMALDG.2D [UR8], [UR26] ;  /* 0x000000081a0035b4 */ /* 0x0005e40008008000 */
[----:B------:R-:W-:Y:S06]  /*1ae0*/  BAR.SYNC.DEFER_BLOCKING 0x0 ;  /* 0x0000000000007b1d */ /* 0x000fec0000010000 */
[----:B------:R-:W3:Y:S02]  /*1af0*/  SYNCS.PHASECHK.TRANS64.TRYWAIT P0, [UR8+0x14000], RZ ;  /* 0x014000ffff0075a7 */ /* 0x000ee40008001108 */
[----:B--23--:R-:W-:Y:S05]  /*1b00*/  @!P0 BRA `(.L_x_56) ;  /* 0x0000001000208947 */ /* 0x00cfea0003800000 */
.L_x_70:
[----:B------:R-:W-:Y:S05]  /*1b10*/  BRA.U UP0, `(.L_x_57) ;  /* 0x0000000100747547 */ /* 0x000fea000b800000 */
[----:B------:R-:W-:Y:S02]  /*1b20*/  USHF.R.U32.HI UR6, URZ, 0x4, UR4 ;  /* 0x00000004ff067899 */ /* 0x000fe40008011604 */
[----:B------:R-:W-:Y:S02]  /*1b30*/  USHF.R.U32.HI UR10, URZ, 0x4, UR8 ;  /* 0x00000004ff0a7899 */ /* 0x000fe40008011608 */
[----:B------:R-:W-:Y:S02]  /*1b40*/  USGXT.U32 UR6, UR6, 0xe ;  /* 0x0000000e0606789a */ /* 0x000fe40008000000 */
[----:B------:R-:W-:Y:S02]  /*1b50*/  USGXT.U32 UR10, UR10, 0xe ;  /* 0x0000000e0a0a789a */ /* 0x000fe40008000000 */
[----:B------:R-:W-:Y:S02]  /*1b60*/  UIADD3 UR34, UP0, UPT, UR6, 0x2, URZ ;  /* 0x0000000206227890 */ /* 0x000fe4000ff1e0ff */
[----:B------:R-:W-:Y:S01]  /*1b70*/  UIADD3 UR32, UP1, UPT, UR10, 0x2, URZ ;  /* 0x000000020a207890 */ /* 0x000fe2000ff3e0ff */
[----:B------:R-:W-:Y:S01]  /*1b80*/  UMOV UR4, URZ ;  /* 0x000000ff00047c82 */ /* 0x000fe20008000000 */
[----:B------:R-:W-:Y:S01]  /*1b90*/  UMOV UR5, URZ ;  /* 0x000000ff00057c82 */ /* 0x000fe20008000000 */
[----:B------:R-:W-:-:S02]  /*1ba0*/  UIADD3.X UR35, UPT, UPT, UR4, 0x40004040, URZ, UP0, !UPT ;  /* 0x4000404004237890 */ /* 0x000fc400087fe4ff */
[----:B------:R-:W-:Y:S02]  /*1bb0*/  UIADD3.X UR33, UPT, UPT, UR5, 0x40004040, URZ, UP1, !UPT ;  /* 0x4000404005217890 */ /* 0x000fe40008ffe4ff */
[----:B------:R-:W-:Y:S02]  /*1bc0*/  UIADD3.64 UR4, UPT, UPT, UR34, 0x2, URZ ;  /* 0x0000000222047897 */ /* 0x000fe4000fffe0ff */
[----:B------:R-:W-:Y:S02]  /*1bd0*/  UIADD3.64 UR16, UPT, UPT, UR32, 0x2, URZ ;  /* 0x0000000220107897 */ /* 0x000fe4000fffe0ff */
[----:B------:R-:W-:Y:S02]  /*1be0*/  UIADD3.64 UR28, UPT, UPT, UR34, 0x4, URZ ;  /* 0x00000004221c7897 */ /* 0x000fe4000fffe0ff */
[----:B------:R-:W-:Y:S01]  /*1bf0*/  UIADD3.64 UR30, UPT, UPT, UR32, 0x4, URZ ;  /* 0x00000004201e7897 */ /* 0x000fe2000fffe0ff */
[----:B------:R-:W-:Y:S01]  /*1c00*/  UMOV UR36, 0x0 ;  /* 0x0000000000247882 */ /* 0x000fe20000000000 */
[----:B------:R-:W-:Y:S01]  /*1c10*/  UMOV UR37, 0x4400010 ;  /* 0x0440001000257882 */ /* 0x000fe20000000000 */
[----:B------:R-:W-:Y:S01]  /*1c20*/  UMOV UR7, 0x40004040 ;  /* 0x4000404000077882 */ /* 0x000fe20000000000 */
[----:B------:R-:W-:Y:S01]  /*1c30*/  UMOV UR11, 0x40004040 ;  /* 0x40004040000b7882 */ /* 0x000fe20000000000 */
[----:B------:R-:W-:Y:S01]  /*1c40*/  UMOV UR38, 0x0 ;  /* 0x0000000000267882 */ /* 0x000fe20000000000 */
[----:B------:R-:W-:Y:S01]  /*1c50*/  UMOV UR39, 0x4400010 ;  /* 0x0440001000277882 */ /* 0x000fe20000000000 */
[----:B------:R-:W-:Y:S01]  /*1c60*/  UMOV UR40, 0x0 ;  /* 0x0000000000287882 */ /* 0x000fe20000000000 */
[----:B------:R-:W-:Y:S01]  /*1c70*/  UMOV UR41, 0x4400010 ;  /* 0x0440001000297882 */ /* 0x000fe20000000000 */
[----:B------:R2:W-:Y:S01]  /*1c80*/  UTCHMMA gdesc[UR6], gdesc[UR10], tmem[UR23], tmem[UR36], idesc[UR37], !UPT ;  /* 0x00ff240a060075ea */ /* 0x0005e2000f800017 */
[----:B------:R-:W-:Y:S01]  /*1c90*/  UMOV UR42, 0x0 ;  /* 0x00000000002a7882 */ /* 0x000fe20000000000 */
[----:B------:R-:W-:Y:S01]  /*1ca0*/  UMOV UR43, 0x4400010 ;  /* 0x04400010002b7882 */ /* 0x000fe20000000000 */
[----:B------:R2:W-:Y:S01]  /*1cb0*/  UTCHMMA gdesc[UR34], gdesc[UR32], tmem[UR23], tmem[UR38], idesc[UR39], UPT ;  /* 0x00ff2620220075ea */ /* 0x0005e2000b800017 */
[----:B------:R2:W-:Y:S01]  /*1cc0*/  UTCHMMA gdesc[UR4], gdesc[UR16], tmem[UR23], tmem[UR40], idesc[UR41], UPT ;  /* 0x00ff2810040075ea */ /* 0x0005e2000b800017 */
[----:B------:R2:W-:Y:S01]  /*1cd0*/  UTCHMMA gdesc[UR28], gdesc[UR30], tmem[UR23], tmem[UR42], idesc[UR43], UPT ;  /* 0x00ff2a1e1c0075ea */ /* 0x0005e2000b800017 */
[----:B------:R-:W-:Y:S01]  /*1ce0*/  NOP ;  /* 0x0000000000007918 */ /* 0x000fe20000000000 */
.L_x_57:
[----:B------:R-:W-:Y:S01]  /*1cf0*/  ELECT P0, URZ, PT ;  /* 0x0000000000ff782f */ /* 0x000fe20003800000 */
[----:B--2---:R-:W-:Y:S01]  /*1d00*/  UMOV UR4, UR12 ;  /* 0x0000000c00047c82 */ /* 0x004fe20008000000 */
[----:B------:R-:W-:Y:S02]  /*1d10*/  UMOV UR5, URZ ;  /* 0x000000ff00057c82 */ /* 0x000fe40008000000 */
[----:B------:R-:W-:-:S13]  /*1d20*/  ISETP.LT.U32.AND P0, PT, R68, 0x20, P0 ;  /* 0x000000204400780c */ /* 0x000fda0000701070 */
[----:B------:R-:W-:Y:S01]  /*1d30*/  VOTEU.ANY UP0, P0 ;  /* 0x0000000000ff7886 */ /* 0x000fe20000000100 */
[----:B------:R-:W-:Y:S01]  /*1d40*/  VOTEU.ANY UP1, P0 ;  /* 0x0000000000ff7886 */ /* 0x000fe20000020100 */
[----:B------:R-:W-:-:S03]  /*1d50*/  ISETP.GE.U32.AND P0, PT, R10, 0x41, PT ;  /* 0x000000410a00780c */ /* 0x000fc60003f06070 */
[----:B------:R-:W-:Y:S02]  /*1d60*/  @UP0 UMOV UR4, UR4 ;  /* 0x0000000400040c82 */ /* 0x000fe40008000000 */
[----:B------:R2:W-:Y:S01]  /*1d70*/  @UP1 UTCBAR [UR4], URZ ;  /* 0x000000ff040013e9 */ /* 0x0005e200080000ff */
[----:B------:R-:W-:Y:S06]  /*1d80*/  BAR.SYNC.DEFER_BLOCKING 0x0 ;  /* 0x0000000000007b1d */ /* 0x000fec0000010000 */
[----:B------:R-:W3:Y:S02]  /*1d90*/  SYNCS.PHASECHK.TRANS64.TRYWAIT P1, [UR8+0x14010], RZ ;  /* 0x014010ffff0075a7 */ /* 0x000ee40008021108 */
[----:B--23--:R-:W-:Y:S05]  /*1da0*/  @!P1 BRA `(.L_x_58) ;  /* 0x0000000c00849947 */ /* 0x00cfea0003800000 */
.L_x_71:
[----:B------:R-:W-:Y:S01]  /*1db0*/  UMOV UR4, URZ ;  /* 0x000000ff00047c82 */ /* 0x000fe20008000000 */
[----:B------:R-:W-:Y:S05]  /*1dc0*/  @!P0 BRA `(.L_x_55) ;  /* 0x0000000400588947 */ /* 0x000fea0003800000 */
[----:B------:R-:W2:Y:S01]  /*1dd0*/  LDCU UR29, c[0x0][0x3a0] ;  /* 0x00007400ff1d77ac */ /* 0x000ea20008000800 */
[----:B------:R-:W-:Y:S01]  /*1de0*/  UMOV UR9, 0x1 ;  /* 0x0000000100097882 */ /* 0x000fe20000000000 */
[----:B------:R-:W-:-:S05]  /*1df0*/  UMOV UR14, 0x40 ;  /* 0x00000040000e7882 */ /* 0x000fca0000000000 */
.L_x_62:
[----:B------:R-:W-:Y:S01]  /*1e00*/  BAR.SYNC.DEFER_BLOCKING 0x0 ;  /* 0x0000000000007b1d */ /* 0x000fe20000010000 */
[----:B------:R-:W-:Y:S01]  /*1e10*/  ULEA UR28, UR9, UR8, 0x3 ;  /* 0x00000008091c7291 */ /* 0x000fe2000f8e18ff */
[----:B------:R-:W-:Y:S01]  /*1e20*/  @!P3 IMAD.MOV.U32 R2, RZ, RZ, 0xa000 ;  /* 0x0000a000ff02b424 */ /* 0x000fe200078e00ff */
[----:B------:R-:W-:Y:S01]  /*1e30*/  ELECT P1, URZ, PT ;  /* 0x0000000000ff782f */ /* 0x000fe20003820000 */
[----:B------:R-:W-:-:S03]  /*1e40*/  ULEA UR12, UR9, UR8, 0xd ;  /* 0x00000008090c7291 */ /* 0x000fc6000f8e68ff */
[----:B------:R-:W-:Y:S02]  /*1e50*/  ISETP.LT.U32.AND P1, PT, R68, 0x20, P1 ;  /* 0x000000204400780c */ /* 0x000fe40000f21070 */
[----:B------:R-:W-:Y:S01]  /*1e60*/  ELECT P0, URZ, PT ;  /* 0x0000000000ff782f */ /* 0x000fe20003800000 */
[----:B------:R-:W-:-:S03]  /*1e70*/  UIADD3 UR12, UPT, UPT, UR12, 0x10000, URZ ;  /* 0x000100000c0c7890 */ /* 0x000fc6000fffe0ff */
[----:B------:R-:W-:Y:S01]  /*1e80*/  ISETP.LT.U32.AND P0, PT, R68, 0x20, P0 ;  /* 0x000000204400780c */ /* 0x000fe20000701070 */
[----:B------:R-:W-:Y:S01]  /*1e90*/  ULEA UR16, UR9, UR8, 0xf ;  /* 0x0000000809107291 */ /* 0x000fe2000f8e78ff */
[----:B------:R-:W-:Y:S01]  /*1ea0*/  UMOV UR18, UR14 ;  /* 0x0000000e00127c82 */ /* 0x000fe20008000000 */
[----:B------:R-:W-:-:S04]  /*1eb0*/  USHF.L.U32 UR5, UR4, 0x1f, URZ ;  /* 0x0000001f04057899 */ /* 0x000fc800080006ff */
[----:B------:R-:W-:Y:S01]  /*1ec0*/  VOTEU.ANY UP0, P1 ;  /* 0x0000000000ff7886 */ /* 0x000fe20000800100 */
[----:B------:R3:W-:Y:S04]  /*1ed0*/  @!P3 SYNCS.ARRIVE.TRANS64 RZ, [UR28+0x14000], R2 ;  /* 0x01400002ffffb9a7 */ /* 0x0007e8000800001c */
[----:B------:R-:W-:Y:S01]  /*1ee0*/  @UP0 UIADD3 UR13, UPT, UPT, UR28, 0x14000, URZ ;  /* 0x000140001c0d0890 */ /* 0x000fe2000fffe0ff */
[----:B------:R-:W-:Y:S01]  /*1ef0*/  VOTEU.ANY UP0, P1 ;  /* 0x0000000000ff7886 */ /* 0x000fe20000800100 */
[----:B------:R-:W-:Y:S01]  /*1f00*/  BAR.SYNC.DEFER_BLOCKING 0x0 ;  /* 0x0000000000007b1d */ /* 0x000fe20000010000 */
[----:B---3--:R-:W-:-:S05]  /*1f10*/  IMAD.U32 R2, RZ, RZ, UR5 ;  /* 0x00000005ff027e24 */ /* 0x008fca000f8e00ff */
[----:B------:R-:W-:-:S05]  /*1f20*/  VOTEU.ANY UP1, P0 ;  /* 0x0000000000ff7886 */ /* 0x000fca0000020100 */
[----:B------:R-:W-:Y:S01]  /*1f30*/  @UP1 UIADD3 UR17, UPT, UPT, UR28, 0x14000, URZ ;  /* 0x000140001c111890 */ /* 0x000fe2000fffe0ff */
[----:B------:R-:W-:Y:S01]  /*1f40*/  VOTEU.ANY UP1, P0 ;  /* 0x0000000000ff7886 */ /* 0x000fe20000020100 */
[----:B------:R3:W-:Y:S01]  /*1f50*/  @UP0 UTMALDG.2D [UR12], [UR24] ;  /* 0x0000000c180005b4 */ /* 0x0007e20008008000 */
[----:B------:R-:W-:Y:S01]  /*1f60*/  UISETP.NE.U32.AND UP0, UPT, UR22, URZ, UPT ;  /* 0x000000ff1600728c */ /* 0x000fe2000bf05070 */
[----:B------:R5:W-:Y:S06]  /*1f70*/  MEMBAR.ALL.CTA ;  /* 0x0000000000007992 */ /* 0x000bec0000008000 */
[----:B-----5:R-:W5:Y:S02]  /*1f80*/  FENCE.VIEW.ASYNC.S ;  /* 0x00000000000073c6 */ /* 0x020f640000000000 */
[----:B-----5:R-:W-:Y:S06]  /*1f90*/  BAR.SYNC.DEFER_BLOCKING 0x0 ;  /* 0x0000000000007b1d */ /* 0x020fec0000010000 */
[----:B------:R3:W-:Y:S02]  /*1fa0*/  @UP1 UTMALDG.2D [UR16], [UR26] ;  /* 0x000000101a0015b4 */ /* 0x0007e40008008000 */
[----:B------:R-:W-:Y:S06]  /*1fb0*/  BAR.SYNC.DEFER_BLOCKING 0x0 ;  /* 0x0000000000007b1d */ /* 0x000fec0000010000 */
[----:B------:R-:W5:Y:S02]  /*1fc0*/  SYNCS.PHASECHK.TRANS64.TRYWAIT P0, [UR28+0x14000], R2 ;  /* 0x01400002ff0075a7 */ /* 0x000f64000800111c */
[----:B---3-5:R-:W-:Y:S05]  /*1fd0*/  @!P0 BRA `(.L_x_59) ;  /* 0x0000000c00048947 */ /* 0x028fea0003800000 */
.L_x_72:
        /* <DEDUP_REMOVED lines=11> */
[----:B------:R-:W-:Y:S02]  /*2090*/  UIADD3 UR6, UP0, UPT, UR16, 0x2, URZ ;  /* 0x0000000210067890 */ /* 0x000fe4000ff1e0ff */
[----:B------:R-:W-:Y:S02]  /*20a0*/  UIADD3 UR32, UP1, UPT, UR30, 0x2, URZ ;  /* 0x000000021e207890 */ /* 0x000fe4000ff3e0ff */
[----:B------:R-:W-:Y:S02]  /*20b0*/  UIADD3 UR34, UP2, UPT, UR16, 0x4, URZ ;  /* 0x0000000410227890 */ /* 0x000fe4000ff5e0ff */
[----:B------:R-:W-:Y:S02]  /*20c0*/  UIADD3 UR36, UP3, UPT, UR30, 0x4, URZ ;  /* 0x000000041e247890 */ /* 0x000fe4000ff7e0ff */
[----:B------:R-:W-:-:S02]  /*20d0*/  UIADD3.X UR7, UPT, UPT, UR17, URZ, URZ, UP0, !UPT ;  /* 0x000000ff11077290 */ /* 0x000fc400087fe4ff */
[----:B------:R-:W-:Y:S02]  /*20e0*/  UIADD3.X UR33, UPT, UPT, UR31, URZ, URZ, UP1, !UPT ;  /* 0x000000ff1f217290 */ /* 0x000fe40008ffe4ff */
[----:B------:R-:W-:Y:S02]  /*20f0*/  UIADD3.X UR35, UPT, UPT, UR17, URZ, URZ, UP2, !UPT ;  /* 0x000000ff11237290 */ /* 0x000fe400097fe4ff */
[----:B------:R-:W-:Y:S01]  /*2100*/  UIADD3.X UR37, UPT, UPT, UR31, URZ, URZ, UP3, !UPT ;  /* 0x000000ff1f257290 */ /* 0x000fe20009ffe4ff */
        /* <DEDUP_REMOVED lines=8> */
[----:B------:R3:W-:Y:S01]  /*2190*/  UTCHMMA gdesc[UR10], gdesc[UR12], tmem[UR23], tmem[UR38], idesc[UR39], UPT ;  /* 0x00ff260c0a0075ea */ /* 0x0007e2000b800017 */
[----:B------:R-:W-:Y:S01]  /*21a0*/  UMOV UR44, 0x0 ;  /* 0x00000000002c7882 */ /* 0x000fe20000000000 */
[----:B------:R-:W-:Y:S01]  /*21b0*/  UMOV UR45, 0x4400010 ;  /* 0x04400010002d7882 */ /* 0x000fe20000000000 */
[----:B------:R3:W-:Y:S01]  /*21c0*/  UTCHMMA gdesc[UR16], gdesc[UR30], tmem[UR23], tmem[UR40], idesc[UR41], UPT ;  /* 0x00ff281e100075ea */ /* 0x0007e2000b800017 */
[----:B------:R3:W-:Y:S01]  /*21d0*/  UTCHMMA gdesc[UR6], gdesc[UR32], tmem[UR23], tmem[UR42], idesc[UR43], UPT ;  /* 0x00ff2a20060075ea */ /* 0x0007e2000b800017 */
[----:B------:R3:W-:Y:S01]  /*21e0*/  UTCHMMA gdesc[UR34], gdesc[UR36], tmem[UR23], tmem[UR44], idesc[UR45], UPT ;  /* 0x00ff2c24220075ea */ /* 0x0007e2000b800017 */
[----:B------:R-:W-:Y:S01]  /*21f0*/  NOP ;  /* 0x0000000000007918 */ /* 0x000fe20000000000 */
.L_x_60:
[----:B------:R-:W-:Y:S01]  /*2200*/  ELECT P0, URZ, PT ;  /* 0x0000000000ff782f */ /* 0x000fe20003800000 */
[----:B---3--:R-:W-:-:S03]  /*2210*/  UIADD3 UR6, UPT, UPT, UR28, 0x14010, URZ ;  /* 0x000140101c067890 */ /* 0x008fc6000fffe0ff */
[----:B------:R-:W-:Y:S01]  /*2220*/  ISETP.LT.U32.AND P0, PT, R68, 0x20, P0 ;  /* 0x000000204400780c */ /* 0x000fe20000701070 */
[----:B------:R-:W-:-:S12]  /*2230*/  UMOV UR7, URZ ;  /* 0x000000ff00077c82 */ /* 0x000fd80008000000 */
[----:B------:R-:W-:Y:S01]  /*2240*/  VOTEU.ANY UP0, P0 ;  /* 0x0000000000ff7886 */ /* 0x000fe20000000100 */
[----:B------:R-:W-:-:S04]  /*2250*/  VOTEU.ANY UP1, P0 ;  /* 0x0000000000ff7886 */ /* 0x000fc80000020100 */
[----:B------:R-:W-:Y:S02]  /*2260*/  @UP0 UMOV UR6, UR6 ;  /* 0x0000000600060c82 */ /* 0x000fe40008000000 */
[----:B------:R3:W-:Y:S01]  /*2270*/  @UP1 UTCBAR [UR6], URZ ;  /* 0x000000ff060013e9 */ /* 0x0007e200080000ff */
[----:B------:R-:W-:Y:S06]  /*2280*/  BAR.SYNC.DEFER_BLOCKING 0x0 ;  /* 0x0000000000007b1d */ /* 0x000fec0000010000 */
[----:B------:R-:W5:Y:S02]  /*2290*/  SYNCS.PHASECHK.TRANS64.TRYWAIT P0, [UR28+0x14010], R2 ;  /* 0x01401002ff0075a7 */ /* 0x000f64000800111c */
[----:B---3-5:R-:W-:Y:S05]  /*22a0*/  @!P0 BRA `(.L_x_61) ;  /* 0x00000008005c8947 */ /* 0x028fea0003800000 */
.L_x_73:
[----:B------:R-:W-:Y:S02]  /*22b0*/  UIADD3 UR9, UPT, UPT, UR9, 0x1, URZ ;  /* 0x0000000109097890 */ /* 0x000fe4000fffe0ff */
[----:B------:R-:W-:Y:S02]  /*22c0*/  UIADD3 UR14, UPT, UPT, UR14, 0x40, URZ ;  /* 0x000000400e0e7890 */ /* 0x000fe4000fffe0ff */
[----:B------:R-:W-:-:S04]  /*22d0*/  UISETP.NE.U32.AND UP0, UPT, UR9, 0x2, UPT ;  /* 0x000000020900788c */ /* 0x000fc8000bf05070 */
[----:B------:R-:W-:Y:S02]  /*22e0*/  USEL UR5, URZ, 0x1, UP0 ;  /* 0x00000001ff057887 */ /* 0x000fe40008000000 */
[----:B------:R-:W-:Y:S02]  /*22f0*/  USEL UR9, UR9, URZ, UP0 ;  /* 0x000000ff09097287 */ /* 0x000fe40008000000 */
[----:B--2---:R-:W-:Y:S02]  /*2300*/  UISETP.GE.AND UP0, UPT, UR14, UR29, UPT ;  /* 0x0000001d0e00728c */ /* 0x004fe4000bf06270 */
[----:B------:R-:W-:-:S07]  /*2310*/  ULOP3.LUT UR4, UR4, UR5, URZ, 0x3c, !UPT ;  /* 0x0000000504047292 */ /* 0x000fce000f8e3cff */
[----:B------:R-:W-:Y:S05]  /*2320*/  BRA.U !UP0, `(.L_x_62) ;  /* 0xfffffff908b47547 */ /* 0x000fea000b83ffff */
.L_x_55:
[----:B-----5:R-:W-:Y:S06]  /*2330*/  BAR.SYNC.DEFER_BLOCKING 0x0 ;  /* 0x0000000000007b1d */ /* 0x020fec0000010000 */
[----:B------:R-:W-:Y:S04]  /*2340*/  BSSY.RECONVERGENT B5, `(.L_x_63) ;  /* 0x0000004000057945 */ /* 0x000fe80003800200 */
[----:B------:R-:W-:Y:S05]  /*2350*/  @P3 BRA `(.L_x_64) ;  /* 0x0000000000083947 */ /* 0x000fea0003800000 */
[----:B------:R-:W2:Y:S02]  /*2360*/  SYNCS.CCTL.IV [UR8+0x14000] ;  /* 0x01400000ff0079b1 */ /* 0x000ea40008000008 */
[----:B--2---:R-:W2:Y:S02]  /*2370*/  SYNCS.CCTL.IV [UR8+0x14010] ;  /* 0x01401000ff0079b1 */ /* 0x004ea40008000008 */
.L_x_64:
[----:B------:R-:W-:Y:S05]  /*2380*/  BSYNC.RECONVERGENT B5 ;  /* 0x0000000000057941 */ /* 0x000fea0003800200 */
.L_x_63:
[----:B--2---:R-:W-:Y:S06]  /*2390*/  BAR.SYNC.DEFER_BLOCKING 0x0 ;  /* 0x0000000000007b1d */ /* 0x004fec0000010000 */
[----:B------:R-:W-:Y:S04]  /*23a0*/  BSSY.RECONVERGENT B5, `(.L_x_65) ;  /* 0x0000004000057945 */ /* 0x000fe80003800200 */
[----:B------:R-:W-:Y:S05]  /*23b0*/  @P3 BRA `(.L_x_66) ;  /* 0x0000000000083947 */ /* 0x000fea0003800000 */
[----:B------:R-:W2:Y:S02]  /*23c0*/  SYNCS.CCTL.IV [UR8+0x14008] ;  /* 0x01400800ff0079b1 */ /* 0x000ea40008000008 */
[----:B--2---:R-:W2:Y:S02]  /*23d0*/  SYNCS.CCTL.IV [UR8+0x14018] ;  /* 0x01401800ff0079b1 */ /* 0x004ea40008000008 */
.L_x_66:
[----:B------:R-:W-:Y:S05]  /*23e0*/  BSYNC.RECONVERGENT B5 ;  /* 0x0000000000057941 */ /* 0x000fea0003800200 */
.L_x_65:
[----:B------:R-:W-:Y:S01]  /*23f0*/  ULOP3.LUT UR4, UR22, 0x3, URZ, 0xc0, !UPT ;  /* 0x0000000316047892 */ /* 0x000fe2000f8ec0ff */
[C---:B------:R-:W-:Y:S01]  /*2400*/  IMAD.SHL.U32 R4, R0.reuse, 0x80, RZ ;  /* 0x0000008000047824 */ /* 0x040fe200078e00ff */
[----:B------:R-:W-:Y:S01]  /*2410*/  USHF.L.U32 UR22, UR22, 0x5, URZ ;  /* 0x0000000516167899 */ /* 0x000fe200080006ff */
[C---:B------:R-:W-:Y:S01]  /*2420*/  IMAD.SHL.U32 R2, R0.reuse, 0x40, RZ ;  /* 0x0000004000027824 */ /* 0x040fe200078e00ff */
[----:B------:R-:W-:Y:S01]  /*2430*/  ULEA UR5, UR4, UR23, 0x15 ;  /* 0x0000001704057291 */ /* 0x000fe2000f8ea8ff */
[C---:B------:R-:W-:Y:S01]  /*2440*/  IMAD.SHL.U32 R3, R0.reuse, 0x10, RZ ;  /* 0x0000001000037824 */ /* 0x040fe200078e00ff */
[----:B------:R-:W-:Y:S01]  /*2450*/  ULOP3.LUT UR22, UR22, 0x80, URZ, 0xc0, !UPT ;  /* 0x0000008016167892 */ /* 0x000fe2000f8ec0ff */
[----:B------:R-:W-:Y:S01]  /*2460*/  IMAD.SHL.U32 R0, R0, 0x200, RZ ;  /* 0x0000020000007824 */ /* 0x000fe200078e00ff */
[----:B------:R-:W-:Y:S02]  /*2470*/  LOP3.LUT R5, R4, 0x4780, RZ, 0xc0, !PT ;  /* 0x0000478004057812 */ /* 0x000fe400078ec0ff */
[----:B------:R-:W-:-:S02]  /*2480*/  ELECT P0, URZ, PT ;  /* 0x0000000000ff782f */ /* 0x000fc40003800000 */
[----:B------:R-:W-:Y:S01]  /*2490*/  LOP3.LUT R2, R2, 0x1800, RZ, 0xc0, !PT ;  /* 0x0000180002027812 */ /* 0x000fe200078ec0ff */
[----:B------:R-:W-:Y:S01]  /*24a0*/  UIADD3 UR5, UPT, UPT, UR5, UR22, URZ ;  /* 0x0000001605057290 */ /* 0x000fe2000fffe0ff */
[----:B------:R-:W-:Y:S01]  /*24b0*/  LOP3.LUT R5, R5, 0x2000, R0, 0xf8, !PT ;  /* 0x0000200005057812 */ /* 0x000fe200078ef800 */
[----:B------:R-:W-:Y:S01]  /*24c0*/  UMOV UR6, UR15 ;  /* 0x0000000f00067c82 */ /* 0x000fe20008000000 */
[----:B------:R-:W-:Y:S02]  /*24d0*/  LOP3.LUT R2, R2, 0x70, R3, 0xf8, !PT ;  /* 0x0000007002027812 */ /* 0x000fe400078ef803 */
[----:B------:R-:W-:Y:S02]  /*24e0*/  ISETP.LT.U32.AND P0, PT, R68, 0x80, P0 ;  /* 0x000000804400780c */ /* 0x000fe40000701070 */
[----:B------:R-:W-:Y:S02]  /*24f0*/  LOP3.LUT R2, R5, R2, RZ, 0xfc, !PT ;  /* 0x0000000205027212 */ /* 0x000fe400078efcff */
[----:B----4-:R-:W-:Y:S01]  /*2500*/  LDTM.16dp32bit_t0_t15.x64 R4, tmem[UR5] ;  /* 0x00000005000479ee */ /* 0x010fe20008b00000 */
[----:B------:R-:W3:Y:S01]  /*2510*/  LDTM.16dp32bit_t16_t31.x64 R4, tmem[UR5+0x40] ;  /* 0x00004005000479ee */ /* 0x000ee20008b20000 */
[----:B------:R-:W-:Y:S01]  /*2520*/  NOP ;  /* 0x0000000000007918 */ /* 0x000fe20000000000 */
[C---:B------:R-:W-:Y:S01]  /*2530*/  LOP3.LUT R0, R2.reuse, 0x10, RZ, 0x3c, !PT ;  /* 0x0000001002007812 */ /* 0x040fe200078e3cff */
[----:B------:R-:W-:Y:S01]  /*2540*/  ULEA UR5, UR4, UR19, 0x6 ;  /* 0x0000001304057291 */ /* 0x000fe2000f8e30ff */
[----:B------:R-:W-:Y:S01]  /*2550*/  LOP3.LUT R3, R2, 0x20, RZ, 0x3c, !PT ;  /* 0x0000002002037812 */ /* 0x000fe200078e3cff */
[----:B------:R-:W-:-:S03]  /*2560*/  ULEA UR4, UR4, UR8, 0xd ;  /* 0x0000000804047291 */ /* 0x000fc6000f8e68ff */
[----:B---3--:R-:W-:Y:S01]  /*2570*/  VOTEU.ANY UP1, P0 ;  /* 0x0000000000ff7886 */ /* 0x008fe20000020100 */
[----:B------:R-:W-:Y:S01]  /*2580*/  VOTEU.ANY UP0, P0 ;  /* 0x0000000000ff7886 */ /* 0x000fe20000000100 */
[----:B------:R-:W-:Y:S02]  /*2590*/  F2FP.F16.F32.PACK_AB R4, R5, R4 ;  /* 0x000000040504723e */ /* 0x000fe400000000ff */
[----:B------:R-:W-:Y:S02]  /*25a0*/  F2FP.F16.F32.PACK_AB R5, R7, R6 ;  /* 0x000000060705723e */ /* 0x000fe400000000ff */
[----:B------:R-:W-:Y:S02]  /*25b0*/  F2FP.F16.F32.PACK_AB R12, R13, R12 ;  /* 0x0000000c0d0c723e */ /* 0x000fe400000000ff */
[----:B------:R-:W-:Y:S02]  /*25c0*/  F2FP.F16.F32.PACK_AB R6, R9, R8 ;  /* 0x000000080906723e */ /* 0x000fe400000000ff */
[----:B------:R-:W-:-:S02]  /*25d0*/  F2FP.F16.F32.PACK_AB R7, R11, R10 ;  /* 0x0000000a0b07723e */ /* 0x000fc400000000ff */
[----:B------:R-:W-:Y:S02]  /*25e0*/  F2FP.F16.F32.PACK_AB R13, R15, R14 ;  /* 0x0000000e0f0d723e */ /* 0x000fe400000000ff */
[----:B------:R-:W-:Y:S01]  /*25f0*/  F2FP.F16.F32.PACK_AB R20, R21, R20 ;  /* 0x000000141514723e */ /* 0x000fe200000000ff */
[----:B--2---:R2:W-:Y:S01]  /*2600*/  STS.128 [R2+UR8], R4 ;  /* 0x0000000402007988 */ /* 0x0045e20008000c08 */
[----:B------:R-:W-:Y:S02]  /*2610*/  F2FP.F16.F32.PACK_AB R14, R17, R16 ;  /* 0x00000010110e723e */ /* 0x000fe400000000ff */
[----:B------:R-:W-:Y:S02]  /*2620*/  F2FP.F16.F32.PACK_AB R15, R19, R18 ;  /* 0x00000012130f723e */ /* 0x000fe400000000ff */
[----:B------:R-:W-:Y:S02]  /*2630*/  F2FP.F16.F32.PACK_AB R21, R23, R22 ;  /* 0x000000161715723e */ /* 0x000fe400000000ff */
[----:B------:R-:W-:Y:S01]  /*2640*/  F2FP.F16.F32.PACK_AB R28, R29, R28 ;  /* 0x0000001c1d1c723e */ /* 0x000fe200000000ff */
[----:B------:R2:W-:Y:S01]  /*2650*/  STS.128 [R0+UR8], R12 ;  /* 0x0000000c00007988 */ /* 0x0005e20008000c08 */
[----:B------:R-:W-:-:S02]  /*2660*/  F2FP.F16.F32.PACK_AB R22, R25, R24 ;  /* 0x000000181916723e */ /* 0x000fc400000000ff */
[----:B------:R-:W-:Y:S02]  /*2670*/  F2FP.F16.F32.PACK_AB R23, R27, R26 ;  /* 0x0000001a1b17723e */ /* 0x000fe400000000ff */
[----:B------:R-:W-:Y:S02]  /*2680*/  F2FP.F16.F32.PACK_AB R29, R31, R30 ;  /* 0x0000001e1f1d723e */ /* 0x000fe400000000ff */
[----:B------:R-:W-:Y:S01]  /*2690*/  F2FP.F16.F32.PACK_AB R36, R37, R36 ;  /* 0x000000242524723e */ /* 0x000fe200000000ff */
[----:B------:R2:W-:Y:S01]  /*26a0*/  STS.128 [R3+UR8], R20 ;  /* 0x0000001403007988 */ /* 0x0005e20008000c08 */
[----:B------:R-:W-:Y:S02]  /*26b0*/  F2FP.F16.F32.PACK_AB R30, R33, R32 ;  /* 0x00000020211e723e */ /* 0x000fe400000000ff */
[----:B------:R-:W-:Y:S02]  /*26c0*/  F2FP.F16.F32.PACK_AB R31, R35, R34 ;  /* 0x00000022231f723e */ /* 0x000fe400000000ff */
[----:B------:R-:W-:-:S02]  /*26d0*/  F2FP.F16.F32.PACK_AB R37, R39, R38 ;  /* 0x000000262725723e */ /* 0x000fc400000000ff */
[----:B------:R-:W-:Y:S02]  /*26e0*/  F2FP.F16.F32.PACK_AB R44, R45, R44 ;  /* 0x0000002c2d2c723e */ /* 0x000fe400000000ff */
[----:B------:R-:W-:Y:S02]  /*26f0*/  LOP3.LUT R8, R2, 0x30, RZ, 0x3c, !PT ;  /* 0x0000003002087812 */ /* 0x000fe400078e3cff */
[----:B------:R-:W-:Y:S02]  /*2700*/  F2FP.F16.F32.PACK_AB R38, R41, R40 ;  /* 0x000000282926723e */ /* 0x000fe400000000ff */
[----:B------:R-:W-:Y:S01]  /*2710*/  F2FP.F16.F32.PACK_AB R39, R43, R42 ;  /* 0x0000002a2b27723e */ /* 0x000fe200000000ff */
[----:B------:R2:W-:Y:S01]  /*2720*/  STS.128 [R8+UR8], R28 ;  /* 0x0000001c08007988 */ /* 0x0005e20008000c08 */
[----:B------:R-:W-:Y:S02]  /*2730*/  F2FP.F16.F32.PACK_AB R45, R47, R46 ;  /* 0x0000002e2f2d723e */ /* 0x000fe400000000ff */
[----:B------:R-:W-:-:S02]  /*2740*/  F2FP.F16.F32.PACK_AB R52, R53, R52 ;  /* 0x000000343534723e */ /* 0x000fc400000000ff */
[C---:B------:R-:W-:Y:S02]  /*2750*/  LOP3.LUT R9, R2.reuse, 0x40, RZ, 0x3c, !PT ;  /* 0x0000004002097812 */ /* 0x040fe400078e3cff */
[----:B------:R-:W-:Y:S02]  /*2760*/  F2FP.F16.F32.PACK_AB R46, R49, R48 ;  /* 0x00000030312e723e */ /* 0x000fe400000000ff */
[----:B------:R-:W-:Y:S01]  /*2770*/  F2FP.F16.F32.PACK_AB R47, R51, R50 ;  /* 0x00000032332f723e */ /* 0x000fe200000000ff */
[----:B------:R2:W-:Y:S01]  /*2780*/  STS.128 [R9+UR8], R36 ;  /* 0x0000002409007988 */ /* 0x0005e20008000c08 */
[----:B------:R-:W-:Y:S02]  /*2790*/  F2FP.F16.F32.PACK_AB R53, R55, R54 ;  /* 0x000000363735723e */ /* 0x000fe400000000ff */
[----:B------:R-:W-:Y:S02]  /*27a0*/  F2FP.F16.F32.PACK_AB R60, R61, R60 ;  /* 0x0000003c3d3c723e */ /* 0x000fe400000000ff */
[----:B------:R-:W-:-:S02]  /*27b0*/  LOP3.LUT R10, R2, 0x50, RZ, 0x3c, !PT ;  /* 0x00000050020a7812 */ /* 0x000fc400078e3cff */
[----:B------:R-:W-:Y:S02]  /*27c0*/  F2FP.F16.F32.PACK_AB R54, R57, R56 ;  /* 0x000000383936723e */ /* 0x000fe400000000ff */
[----:B------:R-:W-:Y:S01]  /*27d0*/  F2FP.F16.F32.PACK_AB R55, R59, R58 ;  /* 0x0000003a3b37723e */ /* 0x000fe200000000ff */
[----:B------:R2:W-:Y:S01]  /*27e0*/  STS.128 [R10+UR8], R44 ;  /* 0x0000002c0a007988 */ /* 0x0005e20008000c08 */
[----:B------:R-:W-:Y:S02]  /*27f0*/  F2FP.F16.F32.PACK_AB R61, R63, R62 ;  /* 0x0000003e3f3d723e */ /* 0x000fe400000000ff */
[C---:B------:R-:W-:Y:S02]  /*2800*/  LOP3.LUT R11, R2.reuse, 0x60, RZ, 0x3c, !PT ;  /* 0x00000060020b7812 */ /* 0x040fe400078e3cff */
[----:B------:R-:W-:Y:S02]  /*2810*/  F2FP.F16.F32.PACK_AB R62, R65, R64 ;  /* 0x00000040413e723e */ /* 0x000fe400000000ff */
[----:B------:R-:W-:Y:S01]  /*2820*/  F2FP.F16.F32.PACK_AB R63, R67, R66 ;  /* 0x00000042433f723e */ /* 0x000fe200000000ff */
[----:B------:R2:W-:Y:S01]  /*2830*/  STS.128 [R11+UR8], R52 ;  /* 0x000000340b007988 */ /* 0x0005e20008000c08 */
[----:B------:R-:W-:-:S05]  /*2840*/  LOP3.LUT R16, R2, 0x70, RZ, 0x3c, !PT ;  /* 0x0000007002107812 */ /* 0x000fca00078e3cff */
[----:B------:R2:W-:Y:S01]  /*2850*/  STS.128 [R16+UR8], R60 ;  /* 0x0000003c10007988 */ /* 0x0005e20008000c08 */
[----:B------:R3:W-:Y:S06]  /*2860*/  MEMBAR.ALL.CTA ;  /* 0x0000000000007992 */ /* 0x0007ec0000008000 */
[----:B---3--:R-:W3:Y:S02]  /*2870*/  FENCE.VIEW.ASYNC.S ;  /* 0x00000000000073c6 */ /* 0x008ee40000000000 */
[----:B---3--:R-:W-:Y:S06]  /*2880*/  BAR.SYNC.DEFER_BLOCKING 0x0 ;  /* 0x0000000000007b1d */ /* 0x008fec0000010000 */
[----:B------:R2:W-:Y:S01]  /*2890*/  @UP1 UTMASTG.2D [UR4], [UR20] ;  /* 0x00000004140013b5 */ /* 0x0005e20008008000 */
[----:B------:R0:W-:Y:S01]  /*28a0*/  UTMACMDFLUSH ;  /* 0x00000000000079b7 */ /* 0x0001e20000000000 */
[----:B------:R-:W-:-:S04]  /*28b0*/  DEPBAR.LE SB0, 0x0 ;  /* 0x000080000000791a */ /* 0x000fc80000000000 */
[----:B------:R-:W-:Y:S08]  /*28c0*/  BAR.SYNC.DEFER_BLOCKING 0x0 ;  /* 0x0000000000007b1d */ /* 0x000ff00000010000 */
[----:B------:R-:W-:Y:S06]  /*28d0*/  BAR.SYNC.DEFER_BLOCKING 0x0 ;  /* 0x0000000000007b1d */ /* 0x000fec0000010000 */
[----:B--2---:R-:W-:Y:S05]  /*28e0*/  @P2 BRA `(.L_x_67) ;  /* 0x0000000000a02947 */ /* 0x004fea0003800000 */
[----:B------:R-:W2:Y:S01]  /*28f0*/  S2UR UR5, SR_CgaCtaId ;  /* 0x00000000000579c3 */ /* 0x000ea20000008800 */
[----:B------:R-:W-:Y:S01]  /*2900*/  NOP ;  /* 0x0000000000007918 */ /* 0x000fe20000000000 */
[----:B------:R-:W-:Y:S01]  /*2910*/  UMOV UR4, 0x50 ;  /* 0x0000005000047882 */ /* 0x000fe20000000000 */
[----:B------:R-:W-:Y:S02]  /*2920*/  IMAD.U32 R0, RZ, RZ, UR23 ;  /* 0x00000017ff007e24 */ /* 0x000fe4000f8e00ff */
[----:B------:R-:W-:Y:S02]  /*2930*/  IMAD.MOV.U32 R3, RZ, RZ, 0xff ;  /* 0x000000ffff037424 */ /* 0x000fe400078e00ff */
[----:B------:R-:W-:Y:S01]  /*2940*/  IMAD.MOV.U32 R7, RZ, RZ, 0x1 ;  /* 0x00000001ff077424 */ /* 0x000fe200078e00ff */
[----:B------:R-:W-:-:S04]  /*2950*/  LOP3.LUT R0, R0, 0xffff, RZ, 0xc0, !PT ;  /* 0x0000ffff00007812 */ /* 0x000fc800078ec0ff */
[----:B------:R-:W-:-:S05]  /*2960*/  SHF.R.U32.HI R0, RZ, 0x5, R0 ;  /* 0x00000005ff007819 */ /* 0x000fca0000011600 */
[----:B------:R-:W-:Y:S01]  /*2970*/  VIADD R2, R0, 0x10 ;  /* 0x0000001000027836 */ /* 0x000fe20000000000 */
[----:B------:R-:W-:Y:S01]  /*2980*/  SHF.L.U32 R0, R3, R0, RZ ;  /* 0x0000000003007219 */ /* 0x000fe200000006ff */
[----:B--2---:R-:W-:-:S03]  /*2990*/  ULEA UR6, UR5, UR4, 0x18 ;  /* 0x0000000405067291 */ /* 0x004fc6000f8ec0ff */
[----:B------:R-:W-:-:S04]  /*29a0*/  SHF.L.U32 R3, R7, R2, RZ ;  /* 0x0000000207037219 */ /* 0x000fc800000006ff */
[----:B------:R-:W-:Y:S02]  /*29b0*/  LOP3.LUT R0, R3, R0, RZ, 0xfc, !PT ;  /* 0x0000000003007212 */ /* 0x000fe400078efcff */
[----:B------:R-:W2:Y:S02]  /*29c0*/  LDS R5, [UR6] ;  /* 0x00000006ff057984 */ /* 0x000ea40008000800 */
[C---:B------:R-:W-:Y:S02]  /*29d0*/  LOP3.LUT R2, R0.reuse, 0xffff, RZ, 0xc0, !PT ;  /* 0x0000ffff00027812 */ /* 0x040fe400078ec0ff */
[----:B--2---:R-:W-:-:S04]  /*29e0*/  LOP3.LUT R3, R0, 0xffff, R5, 0x80, !PT ;  /* 0x0000ffff00037812 */ /* 0x004fc800078e8005 */
[----:B------:R-:W-:-:S13]  /*29f0*/  ISETP.NE.AND P0, PT, R3, R2, PT ;  /* 0x000000020300720c */ /* 0x000fda0003f05270 */
[----:B------:R-:W-:Y:S05]  /*2a00*/  @P0 BRA `(.L_x_68) ;  /* 0x0000000000500947 */ /* 0x000fea0003800000 */
[----:B------:R-:W-:Y:S02]  /*2a10*/  SHF.R.U32.HI R5, RZ, 0x10, R5 ;  /* 0x00000010ff057819 */ /* 0x000fe40000011605 */
[----:B------:R-:W-:-:S04]  /*2a20*/  SHF.R.U32.HI R2, RZ, 0x10, R0 ;  /* 0x00000010ff027819 */ /* 0x000fc80000011600 */
[----:B------:R-:W-:-:S04]  /*2a30*/  LOP3.LUT R5, R5, R2, RZ, 0xc0, !PT ;  /* 0x0000000205057212 */ /* 0x000fc800078ec0ff */
[----:B------:R-:W-:-:S13]  /*2a40*/  ISETP.NE.AND P0, PT, R5, R2, PT ;  /* 0x000000020500720c */ /* 0x000fda0003f05270 */
[----:B------:R-:W-:Y:S05]  /*2a50*/  @P0 BRA `(.L_x_69) ;  /* 0x0000000000300947 */ /* 0x000fea0003800000 */
[----:B------:R-:W-:Y:S01]  /*2a60*/  R2UR UR4, R0 ;  /* 0x00000000000472ca */ /* 0x000fe200000e0000 */
[----:B------:R-:W-:Y:S01]  /*2a70*/  VOTEU.ANY UR5, UPT, PT ;  /* 0x0000000000057886 */ /* 0x000fe200038e0100 */
[----:B------:R-:W2:Y:S01]  /*2a80*/  S2R R0, SR_LANEID ;  /* 0x0000000000007919 */ /* 0x000ea20000000000 */
[----:B------:R-:W-:-:S10]  /*2a90*/  UFLO.U32 UR5, UR5 ;  /* 0x00000005000572bd */ /* 0x000fd400080e0000 */
[----:B------:R-:W-:-:S06]  /*2aa0*/  ULOP3.LUT UR4, URZ, UR4, URZ, 0x33, !UPT ;  /* 0x00000004ff047292 */ /* 0x000fcc000f8e33ff */
[----:B------:R-:W-:-:S04]  /*2ab0*/  IMAD.U32 R2, RZ, RZ, UR4 ;  /* 0x00000004ff027e24 */ /* 0x000fc8000f8e00ff */
[----:B------:R-:W3:Y:S02]  /*2ac0*/  REDUX UR7, R2 ;  /* 0x00000000020773c4 */ /* 0x000ee40000000000 */
[----:B------:R4:W-:Y:S01]  /*2ad0*/  UTCATOMSWS.AND URZ, UR4 ;  /* 0x0000000400ff79e3 */ /* 0x0009e20008000000 */
[----:B--2---:R-:W-:Y:S01]  /*2ae0*/  ISETP.EQ.U32.AND P0, PT, R0, UR5, PT ;  /* 0x0000000500007c0c */ /* 0x004fe2000bf02070 */
[----:B---3--:R-:W-:-:S12]  /*2af0*/  IMAD.U32 R0, RZ, RZ, UR7 ;  /* 0x00000007ff007e24 */ /* 0x008fd8000f8e00ff */
[----:B------:R4:W-:Y:S01]  /*2b00*/  @P0 ATOMS.AND RZ, [UR6], R0 ;  /* 0x00000000ffff098c */ /* 0x0009e2000a800006 */
[----:B------:R-:W-:Y:S05]  /*2b10*/  BRA `(.L_x_67) ;  /* 0x0000000000147947 */ /* 0x000fea0003800000 */
.L_x_69:
[----:B------:R-:W-:-:S07]  /*2b20*/  MOV R2, 0x2b40 ;  /* 0x00002b4000027802 */ /* 0x000fce0000000f00 */
[----:B-1----:R-:W-:Y:S05]  /*2b30*/  CALL.REL.NOINC `($__internal_0_$__cuda_sm10x_tcgen05_guardrail_trap_col_being_dealloced_not_returned_by_alloc) ;  /* 0x0000000000447944 */ /* 0x002fea0003c00000 */
[----:B------:R-:W-:Y:S05]  /*2b40*/  BRA `(.L_x_67) ;  /* 0x0000000000087947 */ /* 0x000fea0003800000 */
.L_x_68:
[----:B------:R-:W-:-:S07]  /*2b50*/  MOV R2, 0x2b70 ;  /* 0x00002b7000027802 */ /* 0x000fce0000000f00 */
[----:B-1----:R-:W-:Y:S05]  /*2b60*/  CALL.REL.NOINC `($__internal_2_$__cuda_sm10x_tcgen05_guardrail_trap_unallocated_columns_being_dealloced) ;  /* 0x0000000000507944 */ /* 0x002fea0003c00000 */
.L_x_67:
[----:B------:R-:W-:Y:S01]  /*2b70*/  NOP ;  /* 0x0000000000007918 */ /* 0x000fe20000000000 */
[----:B----4-:R-:W-:Y:S05]  /*2b80*/  EXIT ;  /* 0x000000000000794d */ /* 0x010fea0003800000 */
.L_x_56:
[----:B------:R-:W2:Y:S02]  /*2b90*/  SYNCS.PHASECHK.TRANS64.TRYWAIT P0, [UR8+0x14000], RZ ;  /* 0x014000ffff0075a7 */ /* 0x000ea40008001108 */
[----:B--2---:R-:W-:Y:S05]  /*2ba0*/  @!P0 BRA `(.L_x_56) ;  /* 0xfffffffc00f88947 */ /* 0x004fea000383ffff */
[----:B------:R-:W-:Y:S05]  /*2bb0*/  BRA `(.L_x_70) ;  /* 0xffffffec00d47947 */ /* 0x000fea000383ffff */
.L_x_58:
[----:B------:R-:W2:Y:S02]  /*2bc0*/  SYNCS.PHASECHK.TRANS64.TRYWAIT P1, [UR8+0x14010], RZ ;  /* 0x014010ffff0075a7 */ /* 0x000ea40008021108 */
[----:B--2---:R-:W-:Y:S05]  /*2bd0*/  @!P1 BRA `(.L_x_58) ;  /* 0xfffffffc00f89947 */ /* 0x004fea000383ffff */
[----:B------:R-:W-:Y:S05]  /*2be0*/  BRA `(.L_x_71) ;  /* 0xfffffff000707947 */ /* 0x000fea000383ffff */
.L_x_59:
[----:B------:R-:W3:Y:S02]  /*2bf0*/  SYNCS.PHASECHK.TRANS64.TRYWAIT P0, [UR28+0x14000], R2 ;  /* 0x01400002ff0075a7 */ /* 0x000ee4000800111c */
[----:B---3--:R-:W-:Y:S05]  /*2c00*/  @!P0 BRA `(.L_x_59) ;  /* 0xfffffffc00f88947 */ /* 0x008fea000383ffff */
[----:B------:R-:W-:Y:S05]  /*2c10*/  BRA `(.L_x_72) ;  /* 0xfffffff000f07947 */ /* 0x000fea000383ffff */
.L_x_61:
[----:B------:R-:W3:Y:S02]  /*2c20*/  SYNCS.PHASECHK.TRANS64.TRYWAIT P0, [UR28+0x14010], R2 ;  /* 0x01401002ff0075a7 */ /* 0x000ee4000800111c */
[----:B---3--:R-:W-:Y:S05]  /*2c30*/  @!P0 BRA `(.L_x_61) ;  /* 0xfffffffc00f88947 */ /* 0x008fea000383ffff */
[----:B------:R-:W-:Y:S05]  /*2c40*/  BRA `(.L_x_73) ;  /* 0xfffffff400987947 */ /* 0x000fea000383ffff */
        .weak           $__internal_0_$__cuda_sm10x_tcgen05_guardrail_trap_col_being_dealloced_not_returned_by_alloc
        .type           $__internal_0_$__cuda_sm10x_tcgen05_guardrail_trap_col_being_dealloced_not_returned_by_alloc,@function
        .size           $__internal_0_$__cuda_sm10x_tcgen05_guardrail_trap_col_being_dealloced_not_returned_by_alloc,($__internal_1_$__cuda_sm10x_tcgen05_guardrail_trap_phase_invalid_during_alloc - $__internal_0_$__cuda_sm10x_tcgen05_guardrail_trap_col_being_dealloced_not_returned_by_alloc)
$__internal_0_$__cuda_sm10x_tcgen05_guardrail_trap_col_being_dealloced_not_returned_by_alloc:
[----:B------:R-:W-:Y:S05]  /*2c50*/  BPT.TRAP 0x1 ;  /* 0x000000040000795c */ /* 0x000fea0000300000 */
[----:B------:R-:W-:-:S04]  /*2c60*/  IMAD.MOV.U32 R3, RZ, RZ, 0x0 ;  /* 0x00000000ff037424 */ /* 0x000fc800078e00ff */
[----:B------:R-:W-:Y:S05]  /*2c70*/  RET.REL.NODEC R2 `(gluon_tcgen05) ;  /* 0xffffffd002e07950 */ /* 0x000fea0003c3ffff */
        .weak           $__internal_1_$__cuda_sm10x_tcgen05_guardrail_trap_phase_invalid_during_alloc
        .type           $__internal_1_$__cuda_sm10x_tcgen05_guardrail_trap_phase_invalid_during_alloc,@function
        .size           $__internal_1_$__cuda_sm10x_tcgen05_guardrail_trap_phase_invalid_during_alloc,($__internal_2_$__cuda_sm10x_tcgen05_guardrail_trap_unallocated_columns_being_dealloced - $__internal_1_$__cuda_sm10x_tcgen05_guardrail_trap_phase_invalid_during_alloc)
$__internal_1_$__cuda_sm10x_tcgen05_guardrail_trap_phase_invalid_during_alloc:
[----:B------:R-:W-:Y:S05]  /*2c80*/  BPT.TRAP 0x1 ;  /* 0x000000040000795c */ /* 0x000fea0000300000 */
[----:B------:R-:W-:-:S04]  /*2c90*/  IMAD.MOV.U32 R3, RZ, RZ, 0x0 ;  /* 0x00000000ff037424 */ /* 0x000fc800078e00ff */
[----:B------:R-:W-:Y:S05]  /*2ca0*/  RET.REL.NODEC R2 `(gluon_tcgen05) ;  /* 0xffffffd002d47950 */ /* 0x000fea0003c3ffff */
        .weak           $__internal_2_$__cuda_sm10x_tcgen05_guardrail_trap_unallocated_columns_being_dealloced
        .type           $__internal_2_$__cuda_sm10x_tcgen05_guardrail_trap_unallocated_columns_being_dealloced,@function
        .size           $__internal_2_$__cuda_sm10x_tcgen05_guardrail_trap_unallocated_columns_being_dealloced,(.L_x_77 - $__internal_2_$__cuda_sm10x_tcgen05_guardrail_trap_unallocated_columns_being_dealloced)
$__internal_2_$__cuda_sm10x_tcgen05_guardrail_trap_unallocated_columns_being_dealloced:
[----:B------:R-:W-:Y:S05]  /*2cb0*/  BPT.TRAP 0x1 ;  /* 0x000000040000795c */ /* 0x000fea0000300000 */
[----:B------:R-:W-:-:S04]  /*2cc0*/  IMAD.MOV.U32 R3, RZ, RZ, 0x0 ;  /* 0x00000000ff037424 */ /* 0x000fc800078e00ff */
[----:B------:R-:W-:Y:S05]  /*2cd0*/  RET.REL.NODEC R2 `(gluon_tcgen05) ;  /* 0xffffffd002c87950 */ /* 0x000fea0003c3ffff */
.L_x_74:
[----:B------:R-:W-:-:S00]  /*2ce0*/  BRA `(.L_x_74) ;  /* 0xfffffffc00fc7947 */ /* 0x000fc0000383ffff */
[----:B------:R-:W-:-:S00]  /*2cf0*/  NOP ;  /* 0x0000000000007918 */ /* 0x000fc00000000000 */
        /* <DEDUP_REMOVED lines=8> */
.L_x_77:


//--------------------- .nv.shared.gluon_tcgen05  --------------------------
	.section	.nv.shared.gluon_tcgen05,"aw",@nobits
	.sectionflags	@""
	.align	16
	.zero		1024


//--------------------- .nv.shared.reserved.0     --------------------------
	.section	.nv.shared.reserved.0,"aw",@nobits
	.align	8
	.weak		__nv_reservedSMEM_offset_0_alias
	.size		__nv_reservedSMEM_offset_0_alias, 0, 64
	.other		__nv_reservedSMEM_offset_0_alias,@"STO_CUDA_RESERVED_SHARED STV_DEFAULT"
__nv_reservedSMEM_offset_0_alias:
	.zero		0
.nv.shared.reserved.0:
	.zero		64
	.weak		__nv_reservedSMEM_allocation_phase
	.type		__nv_reservedSMEM_allocation_phase,@object
	.size		__nv_reservedSMEM_allocation_phase,(.L_0 - __nv_reservedSMEM_allocation_phase)
__nv_reservedSMEM_allocation_phase:
	.zero		1
.L_0:
	.zero		7
	.weak		__nv_reservedSMEM_devtool_atexit_pc
	.type		__nv_reservedSMEM_devtool_atexit_pc,@object
	.size		__nv_reservedSMEM_devtool_atexit_pc,(__nv_reservedSMEM_allocation_mask - __nv_reservedSMEM_devtool_atexit_pc)
__nv_reservedSMEM_devtool_atexit_pc:
	.zero		8
	.weak		__nv_reservedSMEM_allocation_mask
	.type		__nv_reservedSMEM_allocation_mask,@object
	.size		__nv_reservedSMEM_allocation_mask,(.L_2 - __nv_reservedSMEM_allocation_mask)
__nv_reservedSMEM_allocation_mask:
	.zero		4
.L_2:


//--------------------- .nv.constant0.gluon_tcgen05 --------------------------
	.section	.nv.constant0.gluon_tcgen05,"a",@progbits
	.sectionflags	@""
	.align	4
.nv.constant0.gluon_tcgen05:
	.zero		976


//--------------------- SYMBOLS --------------------------

	.type		.nv.reservedSmem.offset0,@object
	.size		.nv.reservedSmem.offset0,0x4
	.type		.nv.reservedSmem.cap,@object
	.size		.nv.reservedSmem.cap,0x4
